// auto-generated by cutlass_sweep.conv — config: {"arch": "sm_90", "cluster_m": 1, "cluster_n": 1, "conv_kind": "fprop", "dtype": "tf32", "ndim": 2, "tile_k": 32, "tile_m": 256, "tile_n": 64}
#include "cutlass/cutlass.h"
#include "cute/tensor.hpp"
#include "cutlass/kernel_hardware_info.hpp"
#include "cutlass/conv/convolution.h"
#include "cutlass/conv/dispatch_policy.hpp"
#include "cutlass/conv/collective/collective_builder.hpp"
#include "cutlass/conv/kernel/conv_universal.hpp"
#include "cutlass/conv/device/conv_universal_adapter.hpp"
#include "cutlass/epilogue/collective/collective_builder.hpp"

using namespace cute;
using Elem = cutlass::tfloat32_t;
using Acc  = float;
using LayoutAB = cutlass::layout::TensorNHWC;
using LayoutC  = cutlass::layout::TensorNHWC;
constexpr auto ConvOp = cutlass::conv::Operator::kFprop;
using TileShape    = Shape<_256, _64, Shape<_32>>;
using ClusterShape = Shape<_1, _1, _1>;

using CollectiveEpilogue = typename cutlass::epilogue::collective::CollectiveBuilder<
    cutlass::arch::Sm90, cutlass::arch::OpClassTensorOp,
    TileShape, ClusterShape,
    cutlass::epilogue::collective::EpilogueTileAuto,
    Acc, Acc,
    Elem, LayoutC, 128 / cutlass::sizeof_bits<Elem>::value,
    Elem, LayoutC, 128 / cutlass::sizeof_bits<Elem>::value,
    cutlass::epilogue::collective::EpilogueScheduleAuto
  >::CollectiveOp;

using CollectiveMainloop = typename cutlass::conv::collective::CollectiveBuilder<
    cutlass::arch::Sm90, cutlass::arch::OpClassTensorOp, ConvOp,
    Elem, LayoutAB, 128 / cutlass::sizeof_bits<Elem>::value,
    Elem, LayoutAB, 128 / cutlass::sizeof_bits<Elem>::value,
    Acc,
    TileShape, ClusterShape,
    cutlass::conv::collective::StageCountAutoCarveout<
        static_cast<int>(sizeof(typename CollectiveEpilogue::SharedStorage))>,
    cutlass::conv::collective::KernelScheduleAuto
  >::CollectiveOp;

using ProblemShape = cutlass::conv::ConvProblemShape<
    ConvOp, CollectiveMainloop::DispatchPolicy::NumSpatialDimensions>;
using ConvKernel = cutlass::conv::kernel::ConvUniversal<
    ProblemShape, CollectiveMainloop, CollectiveEpilogue>;
using Conv = cutlass::conv::device::ConvUniversalAdapter<ConvKernel>;

auto* _anchor = &cutlass::device_kernel<ConvKernel>;


// ===== COMPILED SASS (sm_90a) =====

	.target	sm_90a

	.elftype	@"ET_EXEC"


//--------------------- .note.nv.tkinfo           --------------------------
	.section	.note.nv.tkinfo,"",@"SHT_NOTE"
	.sectionflags	@"SHF_NOTE_NV_TKINFO"
	.tkinfo
        /*0018*/ 	.word	0x00000002
        /*0030*/ 	.string	""
        /*0030*/ 	.string	"ptxas"
        /*0030*/ 	.string	"Cuda compilation tools, release 13.0, V13.0.88"
        /*0030*/ 	.string	"Build cuda_13.0.r13.0/compiler.36424714_0"
        /*0030*/ 	.string	"-arch sm_90a -m 64 "



//--------------------- .note.nv.cuinfo           --------------------------
	.section	.note.nv.cuinfo,"",@"SHT_NOTE"
	.sectionflags	@"SHF_NOTE_NV_CUINFO"
        /*0018*/ 	.short	0x0002
        /*001a*/ 	.short	0x005a
        /*001c*/ 	.short	0x0082
	.zero		2


//--------------------- .nv.info                  --------------------------
	.section	.nv.info,"",@"SHT_CUDA_INFO"
	.align	4


	//----- nvinfo : EIATTR_REGCOUNT
	.align		4
        /*0000*/ 	.byte	0x04, 0x2f
        /*0002*/ 	.short	(.L_12 - .L_11)
	.align		4
.L_11:
        /*0004*/ 	.word	index@(_ZN7cutlass13device_kernelINS_4conv6kernel13ConvUniversalINS1_16ConvProblemShapeILNS1_8OperatorE0ELi2EEENS1_10collective14CollectiveConvINS1_46MainloopSm90TmaGmmaWarpSpecializedImplicitGemmILS5_0ELi5ELi2EN4cute5tupleIJNSA_1CILi1EEESD_SD_EEENS1_36KernelImplicitTmaWarpSpecializedSm90ELi1EEENSB_IJNSC_ILi256EEENSC_ILi64EEENSB_IJNSC_ILi32EEEEEEEEENS_10tfloat32_tESM_NSA_8TiledMMAINSA_8MMA_AtomIJNSA_4SM904GMMA29MMA_64x64x8_F32TF32TF32_SS_TNILNSQ_7ScaleInE1ELSS_1EEEEEENSA_6LayoutISE_NSB_IJNSC_ILi0EEESW_SW_EEEEENSB_IJNSA_10UnderscoreESZ_SZ_EEEEENS7_6detail26Sm90ImplicitGemmTileTraitsINSA_20SM90_TMA_LOAD_IM2COLENSA_14ComposedLayoutINSA_7SwizzleILi3ELi4ELi3EEENSA_18smem_ptr_flag_bitsILi32EEENSV_INSB_IJNSB_IJNSC_ILi8EEESJ_EEENSB_IJSJ_SD_EEENSB_IJSD_NSC_ILi5EEEEEEEEENSB_IJNSB_IJSJ_SH_EEENSB_IJSD_SW_EEENSB_IJSW_NSC_ILi8192EEEEEEEEEEEEEvEENS13_INSA_13SM90_TMA_LOADENS15_IS17_S19_NSV_INSB_IJNSB_IJS1A_S1A_EEES1C_S1E_EEENSB_IJS1G_S1H_NSB_IJSW_NSC_ILi2048EEEEEEEEEEEEEvEEEENS_8epilogue10collective6detail29Sm90TmaWarpSpecializedAdapterINS1Z_15DefaultEpilogueISM_NSB_IJNSB_IJlllEEESD_SW_EEES24_NS1Y_6thread17LinearCombinationISM_Li1EffLNS25_9ScaleType4KindE0ELNS_15FloatRoundStyleE2ESM_EENS_4gemm15EpilogueDefaultEEEEEvvEEEEvNT_6ParamsE)
        /*0008*/ 	.word	0x0000009a


	//----- nvinfo : EIATTR_FRAME_SIZE
	.align		4
.L_12:
        /*000c*/ 	.byte	0x04, 0x11
        /*000e*/ 	.short	(.L_14 - .L_13)
	.align		4
.L_13:
        /*0010*/ 	.word	index@(_ZN7cutlass13device_kernelINS_4conv6kernel13ConvUniversalINS1_16ConvProblemShapeILNS1_8OperatorE0ELi2EEENS1_10collective14CollectiveConvINS1_46MainloopSm90TmaGmmaWarpSpecializedImplicitGemmILS5_0ELi5ELi2EN4cute5tupleIJNSA_1CILi1EEESD_SD_EEENS1_36KernelImplicitTmaWarpSpecializedSm90ELi1EEENSB_IJNSC_ILi256EEENSC_ILi64EEENSB_IJNSC_ILi32EEEEEEEEENS_10tfloat32_tESM_NSA_8TiledMMAINSA_8MMA_AtomIJNSA_4SM904GMMA29MMA_64x64x8_F32TF32TF32_SS_TNILNSQ_7ScaleInE1ELSS_1EEEEEENSA_6LayoutISE_NSB_IJNSC_ILi0EEESW_SW_EEEEENSB_IJNSA_10UnderscoreESZ_SZ_EEEEENS7_6detail26Sm90ImplicitGemmTileTraitsINSA_20SM90_TMA_LOAD_IM2COLENSA_14ComposedLayoutINSA_7SwizzleILi3ELi4ELi3EEENSA_18smem_ptr_flag_bitsILi32EEENSV_INSB_IJNSB_IJNSC_ILi8EEESJ_EEENSB_IJSJ_SD_EEENSB_IJSD_NSC_ILi5EEEEEEEEENSB_IJNSB_IJSJ_SH_EEENSB_IJSD_SW_EEENSB_IJSW_NSC_ILi8192EEEEEEEEEEEEEvEENS13_INSA_13SM90_TMA_LOADENS15_IS17_S19_NSV_INSB_IJNSB_IJS1A_S1A_EEES1C_S1E_EEENSB_IJS1G_S1H_NSB_IJSW_NSC_ILi2048EEEEEEEEEEEEEvEEEENS_8epilogue10collective6detail29Sm90TmaWarpSpecializedAdapterINS1Z_15DefaultEpilogueISM_NSB_IJNSB_IJlllEEESD_SW_EEES24_NS1Y_6thread17LinearCombinationISM_Li1EffLNS25_9ScaleType4KindE0ELNS_15FloatRoundStyleE2ESM_EENS_4gemm15EpilogueDefaultEEEEEvvEEEEvNT_6ParamsE)
        /*0014*/ 	.word	0x00000000


	//----- nvinfo : EIATTR_MIN_STACK_SIZE
	.align		4
.L_14:
        /*0018*/ 	.byte	0x04, 0x12
        /*001a*/ 	.short	(.L_16 - .L_15)
	.align		4
.L_15:
        /*001c*/ 	.word	index@(_ZN7cutlass13device_kernelINS_4conv6kernel13ConvUniversalINS1_16ConvProblemShapeILNS1_8OperatorE0ELi2EEENS1_10collective14CollectiveConvINS1_46MainloopSm90TmaGmmaWarpSpecializedImplicitGemmILS5_0ELi5ELi2EN4cute5tupleIJNSA_1CILi1EEESD_SD_EEENS1_36KernelImplicitTmaWarpSpecializedSm90ELi1EEENSB_IJNSC_ILi256EEENSC_ILi64EEENSB_IJNSC_ILi32EEEEEEEEENS_10tfloat32_tESM_NSA_8TiledMMAINSA_8MMA_AtomIJNSA_4SM904GMMA29MMA_64x64x8_F32TF32TF32_SS_TNILNSQ_7ScaleInE1ELSS_1EEEEEENSA_6LayoutISE_NSB_IJNSC_ILi0EEESW_SW_EEEEENSB_IJNSA_10UnderscoreESZ_SZ_EEEEENS7_6detail26Sm90ImplicitGemmTileTraitsINSA_20SM90_TMA_LOAD_IM2COLENSA_14ComposedLayoutINSA_7SwizzleILi3ELi4ELi3EEENSA_18smem_ptr_flag_bitsILi32EEENSV_INSB_IJNSB_IJNSC_ILi8EEESJ_EEENSB_IJSJ_SD_EEENSB_IJSD_NSC_ILi5EEEEEEEEENSB_IJNSB_IJSJ_SH_EEENSB_IJSD_SW_EEENSB_IJSW_NSC_ILi8192EEEEEEEEEEEEEvEENS13_INSA_13SM90_TMA_LOADENS15_IS17_S19_NSV_INSB_IJNSB_IJS1A_S1A_EEES1C_S1E_EEENSB_IJS1G_S1H_NSB_IJSW_NSC_ILi2048EEEEEEEEEEEEEvEEEENS_8epilogue10collective6detail29Sm90TmaWarpSpecializedAdapterINS1Z_15DefaultEpilogueISM_NSB_IJNSB_IJlllEEESD_SW_EEES24_NS1Y_6thread17LinearCombinationISM_Li1EffLNS25_9ScaleType4KindE0ELNS_15FloatRoundStyleE2ESM_EENS_4gemm15EpilogueDefaultEEEEEvvEEEEvNT_6ParamsE)
        /*0020*/ 	.word	0x00000000
.L_16:


//--------------------- .nv.compat                --------------------------
	.section	.nv.compat,"",@"SHT_CUDA_COMPAT_INFO"
	.align	4
        /*0000*/ 	.byte	0x02, 0x09, 0x01, 0x00, 0x02, 0x02, 0x04, 0x00, 0x02, 0x05, 0x05, 0x00, 0x03, 0x07, 0x01, 0x01
        /*0010*/ 	.byte	0x02, 0x03, 0x01, 0x00, 0x02, 0x06, 0x01, 0x00, 0x04, 0x0b, 0x08, 0x00, 0x00, 0x00, 0x00, 0x00
        /*0020*/ 	.byte	0x00, 0x00, 0x00, 0x00


//--------------------- .nv.info._ZN7cutlass13device_kernelINS_4conv6kernel13ConvUniversalINS1_16ConvProblemShapeILNS1_8OperatorE0ELi2EEENS1_10collective14CollectiveConvINS1_46MainloopSm90TmaGmmaWarpSpecializedImplicitGemmILS5_0ELi5ELi2EN4cute5tupleIJNSA_1CILi1EEESD_SD_EEENS1_36KernelImplicitTmaWarpSpecializedSm90ELi1EEENSB_IJNSC_ILi256EEENSC_ILi64EEENSB_IJNSC_ILi32EEEEEEEEENS_10tfloat32_tESM_NSA_8TiledMMAINSA_8MMA_AtomIJNSA_4SM904GMMA29MMA_64x64x8_F32TF32TF32_SS_TNILNSQ_7ScaleInE1ELSS_1EEEEEENSA_6LayoutISE_NSB_IJNSC_ILi0EEESW_SW_EEEEENSB_IJNSA_10UnderscoreESZ_SZ_EEEEENS7_6detail26Sm90ImplicitGemmTileTraitsINSA_20SM90_TMA_LOAD_IM2COLENSA_14ComposedLayoutINSA_7SwizzleILi3ELi4ELi3EEENSA_18smem_ptr_flag_bitsILi32EEENSV_INSB_IJNSB_IJNSC_ILi8EEESJ_EEENSB_IJSJ_SD_EEENSB_IJSD_NSC_ILi5EEEEEEEEENSB_IJNSB_IJSJ_SH_EEENSB_IJSD_SW_EEENSB_IJSW_NSC_ILi8192EEEEEEEEEEEEEvEENS13_INSA_13SM90_TMA_LOADENS15_IS17_S19_NSV_INSB_IJNSB_IJS1A_S1A_EEES1C_S1E_EEENSB_IJS1G_S1H_NSB_IJSW_NSC_ILi2048EEEEEEEEEEEEEvEEEENS_8epilogue10collective6detail29Sm90TmaWarpSpecializedAdapterINS1Z_15DefaultEpilogueISM_NSB_IJNSB_IJlllEEESD_SW_EEES24_NS1Y_6thread17LinearCombinationISM_Li1EffLNS25_9ScaleType4KindE0ELNS_15FloatRoundStyleE2ESM_EENS_4gemm15EpilogueDefaultEEEEEvvEEEEvNT_6ParamsE --------------------------
	.section	.nv.info._ZN7cutlass13device_kernelINS_4conv6kernel13ConvUniversalINS1_16ConvProblemShapeILNS1_8OperatorE0ELi2EEENS1_10collective14CollectiveConvINS1_46MainloopSm90TmaGmmaWarpSpecializedImplicitGemmILS5_0ELi5ELi2EN4cute5tupleIJNSA_1CILi1EEESD_SD_EEENS1_36KernelImplicitTmaWarpSpecializedSm90ELi1EEENSB_IJNSC_ILi256EEENSC_ILi64EEENSB_IJNSC_ILi32EEEEEEEEENS_10tfloat32_tESM_NSA_8TiledMMAINSA_8MMA_AtomIJNSA_4SM904GMMA29MMA_64x64x8_F32TF32TF32_SS_TNILNSQ_7ScaleInE1ELSS_1EEEEEENSA_6LayoutISE_NSB_IJNSC_ILi0EEESW_SW_EEEEENSB_IJNSA_10UnderscoreESZ_SZ_EEEEENS7_6detail26Sm90ImplicitGemmTileTraitsINSA_20SM90_TMA_LOAD_IM2COLENSA_14ComposedLayoutINSA_7SwizzleILi3ELi4ELi3EEENSA_18smem_ptr_flag_bitsILi32EEENSV_INSB_IJNSB_IJNSC_ILi8EEESJ_EEENSB_IJSJ_SD_EEENSB_IJSD_NSC_ILi5EEEEEEEEENSB_IJNSB_IJSJ_SH_EEENSB_IJSD_SW_EEENSB_IJSW_NSC_ILi8192EEEEEEEEEEEEEvEENS13_INSA_13SM90_TMA_LOADENS15_IS17_S19_NSV_INSB_IJNSB_IJS1A_S1A_EEES1C_S1E_EEENSB_IJS1G_S1H_NSB_IJSW_NSC_ILi2048EEEEEEEEEEEEEvEEEENS_8epilogue10collective6detail29Sm90TmaWarpSpecializedAdapterINS1Z_15DefaultEpilogueISM_NSB_IJNSB_IJlllEEESD_SW_EEES24_NS1Y_6thread17LinearCombinationISM_Li1EffLNS25_9ScaleType4KindE0ELNS_15FloatRoundStyleE2ESM_EENS_4gemm15EpilogueDefaultEEEEEvvEEEEvNT_6ParamsE,"",@"SHT_CUDA_INFO"
	.sectionflags	@""
	.align	4


	//----- nvinfo : EIATTR_CUDA_API_VERSION
	.align		4
        /*0000*/ 	.byte	0x04, 0x37
        /*0002*/ 	.short	(.L_18 - .L_17)
.L_17:
        /*0004*/ 	.word	0x00000082


	//----- nvinfo : EIATTR_KPARAM_INFO
	.align		4
.L_18:
        /*0008*/ 	.byte	0x04, 0x17
        /*000a*/ 	.short	(.L_20 - .L_19)
.L_19:
        /*000c*/ 	.word	0x00000000
        /*0010*/ 	.short	0x0000
        /*0012*/ 	.short	0x0070
        /*0014*/ 	.byte	0x00, 0xf0, 0x01, 0x0e


	//----- nvinfo : EIATTR_SPARSE_MMA_MASK
	.align		4
.L_20:
        /*0018*/ 	.byte	0x03, 0x50
        /*001a*/ 	.short	0x0000


	//----- nvinfo : EIATTR_MAXREG_COUNT
	.align		4
        /*001c*/ 	.byte	0x03, 0x1b
        /*001e*/ 	.short	0x00ff


	//----- nvinfo : EIATTR_NUM_BARRIERS
	.align		4
        /*0020*/ 	.byte	0x02, 0x4c
        /*0022*/ 	.byte	0x01
	.zero		1


	//----- nvinfo : EIATTR_MERCURY_ISA_VERSION
	.align		4
        /*0024*/ 	.byte	0x03, 0x5f
        /*0026*/ 	.short	0x0101


	//----- nvinfo : EIATTR_COOP_GROUP_MASK_REGIDS
	.align		4
        /*0028*/ 	.byte	0x04, 0x29
        /*002a*/ 	.short	(.L_22 - .L_21)


	//   ....[0]....
.L_21:
        /*002c*/ 	.word	0xffffffff


	//   ....[1]....
        /*0030*/ 	.word	0xffffffff


	//   ....[2]....
        /*0034*/ 	.word	0xffffffff


	//----- nvinfo : EIATTR_COOP_GROUP_INSTR_OFFSETS
	.align		4
.L_22:
        /*0038*/ 	.byte	0x04, 0x28
        /*003a*/ 	.short	(.L_24 - .L_23)


	//   ....[0]....
.L_23:
        /*003c*/ 	.word	0x00000060


	//   ....[1]....
        /*0040*/ 	.word	0x00000070


	//   ....[2]....
        /*0044*/ 	.word	0x00000130


	//----- nvinfo : EIATTR_MBARRIER_INSTR_OFFSETS
	.align		4
.L_24:
        /*0048*/ 	.byte	0x04, 0x39
        /*004a*/ 	.short	(.L_26 - .L_25)


	//   ....[0]....
.L_25:
        /*004c*/ 	.word	0x00000250
        /*0050*/ 	.word	0x000000ff
        /*0054*/ 	.word	0x00032000
        /*0058*/ 	.short	0x0100
        /*005a*/ 	.byte	0x08
	.zero		1


	//   ....[1]....
        /*005c*/ 	.word	0x00000260
        /*0060*/ 	.word	0x000000ff
        /*0064*/ 	.word	0x00032028
        /*0068*/ 	.short	0x0100
        /*006a*/ 	.byte	0x08
	.zero		1


	//   ....[2]....
        /*006c*/ 	.word	0x00000270
        /*0070*/ 	.word	0x000000ff
        /*0074*/ 	.word	0x00032008
        /*0078*/ 	.short	0x0100
        /*007a*/ 	.byte	0x08
	.zero		1


	//   ....[3]....
        /*007c*/ 	.word	0x00000280
        /*0080*/ 	.word	0x000000ff
        /*0084*/ 	.word	0x00032030
        /*0088*/ 	.short	0x0100
        /*008a*/ 	.byte	0x08
	.zero		1


	//   ....[4]....
        /*008c*/ 	.word	0x00000290
        /*0090*/ 	.word	0x000000ff
        /*0094*/ 	.word	0x00032010
        /*0098*/ 	.short	0x0100
        /*009a*/ 	.byte	0x08
	.zero		1


	//   ....[5]....
        /*009c*/ 	.word	0x000002a0
        /*00a0*/ 	.word	0x000000ff
        /*00a4*/ 	.word	0x00032038
        /*00a8*/ 	.short	0x0100
        /*00aa*/ 	.byte	0x08
	.zero		1


	//   ....[6]....
        /*00ac*/ 	.word	0x000002b0
        /*00b0*/ 	.word	0x000000ff
        /*00b4*/ 	.word	0x00032018
        /*00b8*/ 	.short	0x0100
        /*00ba*/ 	.byte	0x08
	.zero		1


	//   ....[7]....
        /*00bc*/ 	.word	0x000002c0
        /*00c0*/ 	.word	0x000000ff
        /*00c4*/ 	.word	0x00032040
        /*00c8*/ 	.short	0x0100
        /*00ca*/ 	.byte	0x08
	.zero		1


	//   ....[8]....
        /*00cc*/ 	.word	0x000002d0
        /*00d0*/ 	.word	0x000000ff
        /*00d4*/ 	.word	0x00032020
        /*00d8*/ 	.short	0x0100
        /*00da*/ 	.byte	0x08
	.zero		1


	//   ....[9]....
        /*00dc*/ 	.word	0x000002e0
        /*00e0*/ 	.word	0x000000ff
        /*00e4*/ 	.word	0x00032048
        /*00e8*/ 	.short	0x0100
        /*00ea*/ 	.byte	0x08
	.zero		1


	//   ....[10]....
        /*00ec*/ 	.word	0x00000b80
        /*00f0*/ 	.word	0x00000004
        /*00f4*/ 	.word	0x00032000
        /*00f8*/ 	.short	0x010a
        /*00fa*/ 	.byte	0x3f
	.zero		1


	//   ....[11]....
        /*00fc*/ 	.word	0x00001220
        /*0100*/ 	.word	0x00000006
        /*0104*/ 	.word	0x00032000
        /*0108*/ 	.short	0x010a
        /*010a*/ 	.byte	0x3f
	.zero		1


	//   ....[12]....
        /*010c*/ 	.word	0x00001740
        /*0110*/ 	.word	0x000000ff
        /*0114*/ 	.word	0x00000000
        /*0118*/ 	.short	0x0101
        /*011a*/ 	.byte	0x09
	.zero		1


	//   ....[13]....
        /*011c*/ 	.word	0x00001930
        /*0120*/ 	.word	0x00000004
        /*0124*/ 	.word	0x00000000
        /*0128*/ 	.short	0x0101
        /*012a*/ 	.byte	0x3f
	.zero		1


	//   ....[14]....
        /*012c*/ 	.word	0x0000be50
        /*0130*/ 	.word	0x0000000c
        /*0134*/ 	.word	0x00032028
        /*0138*/ 	.short	0x010a
        /*013a*/ 	.byte	0x3f
	.zero		1


	//   ....[15]....
        /*013c*/ 	.word	0x0000c500
        /*0140*/ 	.word	0x00000004
        /*0144*/ 	.word	0x00000000
        /*0148*/ 	.short	0x010a
        /*014a*/ 	.byte	0x3f
	.zero		1


	//   ....[16]....
        /*014c*/ 	.word	0x0000c5b0
        /*0150*/ 	.word	0x00000000
        /*0154*/ 	.word	0x00000000
        /*0158*/ 	.short	0x010a
        /*015a*/ 	.byte	0x3f
	.zero		1


	//   ....[17]....
        /*015c*/ 	.word	0x0000c660
        /*0160*/ 	.word	0x00000000
        /*0164*/ 	.word	0x00000000
        /*0168*/ 	.short	0x010a
        /*016a*/ 	.byte	0x3f
	.zero		1


	//   ....[18]....
        /*016c*/ 	.word	0x0000c710
        /*0170*/ 	.word	0x00000000
        /*0174*/ 	.word	0x00000000
        /*0178*/ 	.short	0x010a
        /*017a*/ 	.byte	0x3f
	.zero		1


	//   ....[19]....
        /*017c*/ 	.word	0x0000c7c0
        /*0180*/ 	.word	0x00000002
        /*0184*/ 	.word	0x00000000
        /*0188*/ 	.short	0x010a
        /*018a*/ 	.byte	0x3f
	.zero		1


	//----- nvinfo : EIATTR_NUM_MBARRIERS
	.align		4
.L_26:
        /*018c*/ 	.byte	0x03, 0x38
        /*018e*/ 	.short	0x000a


	//----- nvinfo : EIATTR_EXIT_INSTR_OFFSETS
	.align		4
        /*0190*/ 	.byte	0x04, 0x1c
        /*0192*/ 	.short	(.L_28 - .L_27)


	//   ....[0]....
.L_27:
        /*0194*/ 	.word	0x000006b0


	//   ....[1]....
        /*0198*/ 	.word	0x00001a80


	//   ....[2]....
        /*019c*/ 	.word	0x000089c0


	//   ....[3]....
        /*01a0*/ 	.word	0x000089f0


	//   ....[4]....
        /*01a4*/ 	.word	0x0000bc00


	//   ....[5]....
        /*01a8*/ 	.word	0x0000bc30


	//   ....[6]....
        /*01ac*/ 	.word	0x0000bc50


	//   ....[7]....
        /*01b0*/ 	.word	0x0000c3f0


	//   ....[8]....
        /*01b4*/ 	.word	0x0000c7f0


	//----- nvinfo : EIATTR_MAX_THREADS
	.align		4
.L_28:
        /*01b8*/ 	.byte	0x04, 0x05
        /*01ba*/ 	.short	(.L_30 - .L_29)
.L_29:
        /*01bc*/ 	.word	0x00000100
        /*01c0*/ 	.word	0x00000001
        /*01c4*/ 	.word	0x00000001


	//----- nvinfo : EIATTR_CRS_STACK_SIZE
	.align		4
.L_30:
        /*01c8*/ 	.byte	0x04, 0x1e
        /*01ca*/ 	.short	(.L_32 - .L_31)
.L_31:
        /*01cc*/ 	.word	0x00000000


	//----- nvinfo : EIATTR_CBANK_PARAM_SIZE
	.align		4
.L_32:
        /*01d0*/ 	.byte	0x03, 0x19
        /*01d2*/ 	.short	0x03f0


	//----- nvinfo : EIATTR_PARAM_CBANK
	.align		4
        /*01d4*/ 	.byte	0x04, 0x0a
        /*01d6*/ 	.short	(.L_34 - .L_33)
	.align		4
.L_33:
        /*01d8*/ 	.word	index@(.nv.constant0._ZN7cutlass13device_kernelINS_4conv6kernel13ConvUniversalINS1_16ConvProblemShapeILNS1_8OperatorE0ELi2EEENS1_10collective14CollectiveConvINS1_46MainloopSm90TmaGmmaWarpSpecializedImplicitGemmILS5_0ELi5ELi2EN4cute5tupleIJNSA_1CILi1EEESD_SD_EEENS1_36KernelImplicitTmaWarpSpecializedSm90ELi1EEENSB_IJNSC_ILi256EEENSC_ILi64EEENSB_IJNSC_ILi32EEEEEEEEENS_10tfloat32_tESM_NSA_8TiledMMAINSA_8MMA_AtomIJNSA_4SM904GMMA29MMA_64x64x8_F32TF32TF32_SS_TNILNSQ_7ScaleInE1ELSS_1EEEEEENSA_6LayoutISE_NSB_IJNSC_ILi0EEESW_SW_EEEEENSB_IJNSA_10UnderscoreESZ_SZ_EEEEENS7_6detail26Sm90ImplicitGemmTileTraitsINSA_20SM90_TMA_LOAD_IM2COLENSA_14ComposedLayoutINSA_7SwizzleILi3ELi4ELi3EEENSA_18smem_ptr_flag_bitsILi32EEENSV_INSB_IJNSB_IJNSC_ILi8EEESJ_EEENSB_IJSJ_SD_EEENSB_IJSD_NSC_ILi5EEEEEEEEENSB_IJNSB_IJSJ_SH_EEENSB_IJSD_SW_EEENSB_IJSW_NSC_ILi8192EEEEEEEEEEEEEvEENS13_INSA_13SM90_TMA_LOADENS15_IS17_S19_NSV_INSB_IJNSB_IJS1A_S1A_EEES1C_S1E_EEENSB_IJS1G_S1H_NSB_IJSW_NSC_ILi2048EEEEEEEEEEEEEvEEEENS_8epilogue10collective6detail29Sm90TmaWarpSpecializedAdapterINS1Z_15DefaultEpilogueISM_NSB_IJNSB_IJlllEEESD_SW_EEES24_NS1Y_6thread17LinearCombinationISM_Li1EffLNS25_9ScaleType4KindE0ELNS_15FloatRoundStyleE2ESM_EENS_4gemm15EpilogueDefaultEEEEEvvEEEEvNT_6ParamsE)
        /*01dc*/ 	.short	0x0210
        /*01de*/ 	.short	0x03f0


	//----- nvinfo : EIATTR_SW_WAR
	.align		4
.L_34:
        /*01e0*/ 	.byte	0x04, 0x36
        /*01e2*/ 	.short	(.L_36 - .L_35)
.L_35:
        /*01e4*/ 	.word	0x00000008
.L_36:


//--------------------- .nv.callgraph             --------------------------
	.section	.nv.callgraph,"",@"SHT_CUDA_CALLGRAPH"
	.align	4
	.sectionentsize	8
	.align		4
        /*0000*/ 	.word	0x00000000
	.align		4
        /*0004*/ 	.word	0xffffffff
	.align		4
        /*0008*/ 	.word	0x00000000
	.align		4
        /*000c*/ 	.word	0xfffffffe
	.align		4
        /*0010*/ 	.word	0x00000000
	.align		4
        /*0014*/ 	.word	0xfffffffd
	.align		4
        /*0018*/ 	.word	0x00000000
	.align		4
        /*001c*/ 	.word	0xfffffffc


//--------------------- .nv.constant4             --------------------------
	.section	.nv.constant4,"a",@progbits
	.align	8
	.align		8
.nv.constant4:
        /*0000*/ 	.dword	_ZN39_INTERNAL_3f46abc6_4_k_cu_8056557e_27404cuda3std3__45__cpo5beginE
	.align		8
        /*0008*/ 	.dword	_ZN39_INTERNAL_3f46abc6_4_k_cu_8056557e_27404cuda3std3__45__cpo3endE
	.align		8
        /*0010*/ 	.dword	_ZN39_INTERNAL_3f46abc6_4_k_cu_8056557e_27404cuda3std3__45__cpo6cbeginE
	.align		8
        /*0018*/ 	.dword	_ZN39_INTERNAL_3f46abc6_4_k_cu_8056557e_27404cuda3std3__45__cpo4cendE
	.align		8
        /*0020*/ 	.dword	_ZN39_INTERNAL_3f46abc6_4_k_cu_8056557e_27404cuda3std3__441_GLOBAL__N__3f46abc6_4_k_cu_8056557e_27406ignoreE
	.align		8
        /*0028*/ 	.dword	_ZN39_INTERNAL_3f46abc6_4_k_cu_8056557e_27404cuda3std3__419piecewise_constructE
	.align		8
        /*0030*/ 	.dword	_ZN39_INTERNAL_3f46abc6_4_k_cu_8056557e_27404cuda3std3__48in_placeE
	.align		8
        /*0038*/ 	.dword	_ZN39_INTERNAL_3f46abc6_4_k_cu_8056557e_27404cuda3std6ranges3__45__cpo4swapE
	.align		8
        /*0040*/ 	.dword	_ZN39_INTERNAL_3f46abc6_4_k_cu_8056557e_27404cuda3std6ranges3__45__cpo9iter_moveE
	.align		8
        /*0048*/ 	.dword	_ZN39_INTERNAL_3f46abc6_4_k_cu_8056557e_27404cute7productE
	.align		8
        /*0050*/ 	.dword	_ZN39_INTERNAL_3f46abc6_4_k_cu_8056557e_27404cute1_E


//--------------------- .text._ZN7cutlass13device_kernelINS_4conv6kernel13ConvUniversalINS1_16ConvProblemShapeILNS1_8OperatorE0ELi2EEENS1_10collective14CollectiveConvINS1_46MainloopSm90TmaGmmaWarpSpecializedImplicitGemmILS5_0ELi5ELi2EN4cute5tupleIJNSA_1CILi1EEESD_SD_EEENS1_36KernelImplicitTmaWarpSpecializedSm90ELi1EEENSB_IJNSC_ILi256EEENSC_ILi64EEENSB_IJNSC_ILi32EEEEEEEEENS_10tfloat32_tESM_NSA_8TiledMMAINSA_8MMA_AtomIJNSA_4SM904GMMA29MMA_64x64x8_F32TF32TF32_SS_TNILNSQ_7ScaleInE1ELSS_1EEEEEENSA_6LayoutISE_NSB_IJNSC_ILi0EEESW_SW_EEEEENSB_IJNSA_10UnderscoreESZ_SZ_EEEEENS7_6detail26Sm90ImplicitGemmTileTraitsINSA_20SM90_TMA_LOAD_IM2COLENSA_14ComposedLayoutINSA_7SwizzleILi3ELi4ELi3EEENSA_18smem_ptr_flag_bitsILi32EEENSV_INSB_IJNSB_IJNSC_ILi8EEESJ_EEENSB_IJSJ_SD_EEENSB_IJSD_NSC_ILi5EEEEEEEEENSB_IJNSB_IJSJ_SH_EEENSB_IJSD_SW_EEENSB_IJSW_NSC_ILi8192EEEEEEEEEEEEEvEENS13_INSA_13SM90_TMA_LOADENS15_IS17_S19_NSV_INSB_IJNSB_IJS1A_S1A_EEES1C_S1E_EEENSB_IJS1G_S1H_NSB_IJSW_NSC_ILi2048EEEEEEEEEEEEEvEEEENS_8epilogue10collective6detail29Sm90TmaWarpSpecializedAdapterINS1Z_15DefaultEpilogueISM_NSB_IJNSB_IJlllEEESD_SW_EEES24_NS1Y_6thread17LinearCombinationISM_Li1EffLNS25_9ScaleType4KindE0ELNS_15FloatRoundStyleE2ESM_EENS_4gemm15EpilogueDefaultEEEEEvvEEEEvNT_6ParamsE --------------------------
	.section	.text._ZN7cutlass13device_kernelINS_4conv6kernel13ConvUniversalINS1_16ConvProblemShapeILNS1_8OperatorE0ELi2EEENS1_10collective14CollectiveConvINS1_46MainloopSm90TmaGmmaWarpSpecializedImplicitGemmILS5_0ELi5ELi2EN4cute5tupleIJNSA_1CILi1EEESD_SD_EEENS1_36KernelImplicitTmaWarpSpecializedSm90ELi1EEENSB_IJNSC_ILi256EEENSC_ILi64EEENSB_IJNSC_ILi32EEEEEEEEENS_10tfloat32_tESM_NSA_8TiledMMAINSA_8MMA_AtomIJNSA_4SM904GMMA29MMA_64x64x8_F32TF32TF32_SS_TNILNSQ_7ScaleInE1ELSS_1EEEEEENSA_6LayoutISE_NSB_IJNSC_ILi0EEESW_SW_EEEEENSB_IJNSA_10UnderscoreESZ_SZ_EEEEENS7_6detail26Sm90ImplicitGemmTileTraitsINSA_20SM90_TMA_LOAD_IM2COLENSA_14ComposedLayoutINSA_7SwizzleILi3ELi4ELi3EEENSA_18smem_ptr_flag_bitsILi32EEENSV_INSB_IJNSB_IJNSC_ILi8EEESJ_EEENSB_IJSJ_SD_EEENSB_IJSD_NSC_ILi5EEEEEEEEENSB_IJNSB_IJSJ_SH_EEENSB_IJSD_SW_EEENSB_IJSW_NSC_ILi8192EEEEEEEEEEEEEvEENS13_INSA_13SM90_TMA_LOADENS15_IS17_S19_NSV_INSB_IJNSB_IJS1A_S1A_EEES1C_S1E_EEENSB_IJS1G_S1H_NSB_IJSW_NSC_ILi2048EEEEEEEEEEEEEvEEEENS_8epilogue10collective6detail29Sm90TmaWarpSpecializedAdapterINS1Z_15DefaultEpilogueISM_NSB_IJNSB_IJlllEEESD_SW_EEES24_NS1Y_6thread17LinearCombinationISM_Li1EffLNS25_9ScaleType4KindE0ELNS_15FloatRoundStyleE2ESM_EENS_4gemm15EpilogueDefaultEEEEEvvEEEEvNT_6ParamsE,"ax",@progbits
	.align	128
.text._ZN7cutlass13device_kernelINS_4conv6kernel13ConvUniversalINS1_16ConvProblemShapeILNS1_8OperatorE0ELi2EEENS1_10collective14CollectiveConvINS1_46MainloopSm90TmaGmmaWarpSpecializedImplicitGemmILS5_0ELi5ELi2EN4cute5tupleIJNSA_1CILi1EEESD_SD_EEENS1_36KernelImplicitTmaWarpSpecializedSm90ELi1EEENSB_IJNSC_ILi256EEENSC_ILi64EEENSB_IJNSC_ILi32EEEEEEEEENS_10tfloat32_tESM_NSA_8TiledMMAINSA_8MMA_AtomIJNSA_4SM904GMMA29MMA_64x64x8_F32TF32TF32_SS_TNILNSQ_7ScaleInE1ELSS_1EEEEEENSA_6LayoutISE_NSB_IJNSC_ILi0EEESW_SW_EEEEENSB_IJNSA_10UnderscoreESZ_SZ_EEEEENS7_6detail26Sm90ImplicitGemmTileTraitsINSA_20SM90_TMA_LOAD_IM2COLENSA_14ComposedLayoutINSA_7SwizzleILi3ELi4ELi3EEENSA_18smem_ptr_flag_bitsILi32EEENSV_INSB_IJNSB_IJNSC_ILi8EEESJ_EEENSB_IJSJ_SD_EEENSB_IJSD_NSC_ILi5EEEEEEEEENSB_IJNSB_IJSJ_SH_EEENSB_IJSD_SW_EEENSB_IJSW_NSC_ILi8192EEEEEEEEEEEEEvEENS13_INSA_13SM90_TMA_LOADENS15_IS17_S19_NSV_INSB_IJNSB_IJS1A_S1A_EEES1C_S1E_EEENSB_IJS1G_S1H_NSB_IJSW_NSC_ILi2048EEEEEEEEEEEEEvEEEENS_8epilogue10collective6detail29Sm90TmaWarpSpecializedAdapterINS1Z_15DefaultEpilogueISM_NSB_IJNSB_IJlllEEESD_SW_EEES24_NS1Y_6thread17LinearCombinationISM_Li1EffLNS25_9ScaleType4KindE0ELNS_15FloatRoundStyleE2ESM_EENS_4gemm15EpilogueDefaultEEEEEvvEEEEvNT_6ParamsE:
        .type           _ZN7cutlass13device_kernelINS_4conv6kernel13ConvUniversalINS1_16ConvProblemShapeILNS1_8OperatorE0ELi2EEENS1_10collective14CollectiveConvINS1_46MainloopSm90TmaGmmaWarpSpecializedImplicitGemmILS5_0ELi5ELi2EN4cute5tupleIJNSA_1CILi1EEESD_SD_EEENS1_36KernelImplicitTmaWarpSpecializedSm90ELi1EEENSB_IJNSC_ILi256EEENSC_ILi64EEENSB_IJNSC_ILi32EEEEEEEEENS_10tfloat32_tESM_NSA_8TiledMMAINSA_8MMA_AtomIJNSA_4SM904GMMA29MMA_64x64x8_F32TF32TF32_SS_TNILNSQ_7ScaleInE1ELSS_1EEEEEENSA_6LayoutISE_NSB_IJNSC_ILi0EEESW_SW_EEEEENSB_IJNSA_10UnderscoreESZ_SZ_EEEEENS7_6detail26Sm90ImplicitGemmTileTraitsINSA_20SM90_TMA_LOAD_IM2COLENSA_14ComposedLayoutINSA_7SwizzleILi3ELi4ELi3EEENSA_18smem_ptr_flag_bitsILi32EEENSV_INSB_IJNSB_IJNSC_ILi8EEESJ_EEENSB_IJSJ_SD_EEENSB_IJSD_NSC_ILi5EEEEEEEEENSB_IJNSB_IJSJ_SH_EEENSB_IJSD_SW_EEENSB_IJSW_NSC_ILi8192EEEEEEEEEEEEEvEENS13_INSA_13SM90_TMA_LOADENS15_IS17_S19_NSV_INSB_IJNSB_IJS1A_S1A_EEES1C_S1E_EEENSB_IJS1G_S1H_NSB_IJSW_NSC_ILi2048EEEEEEEEEEEEEvEEEENS_8epilogue10collective6detail29Sm90TmaWarpSpecializedAdapterINS1Z_15DefaultEpilogueISM_NSB_IJNSB_IJlllEEESD_SW_EEES24_NS1Y_6thread17LinearCombinationISM_Li1EffLNS25_9ScaleType4KindE0ELNS_15FloatRoundStyleE2ESM_EENS_4gemm15EpilogueDefaultEEEEEvvEEEEvNT_6ParamsE,@function
        .size           _ZN7cutlass13device_kernelINS_4conv6kernel13ConvUniversalINS1_16ConvProblemShapeILNS1_8OperatorE0ELi2EEENS1_10collective14CollectiveConvINS1_46MainloopSm90TmaGmmaWarpSpecializedImplicitGemmILS5_0ELi5ELi2EN4cute5tupleIJNSA_1CILi1EEESD_SD_EEENS1_36KernelImplicitTmaWarpSpecializedSm90ELi1EEENSB_IJNSC_ILi256EEENSC_ILi64EEENSB_IJNSC_ILi32EEEEEEEEENS_10tfloat32_tESM_NSA_8TiledMMAINSA_8MMA_AtomIJNSA_4SM904GMMA29MMA_64x64x8_F32TF32TF32_SS_TNILNSQ_7ScaleInE1ELSS_1EEEEEENSA_6LayoutISE_NSB_IJNSC_ILi0EEESW_SW_EEEEENSB_IJNSA_10UnderscoreESZ_SZ_EEEEENS7_6detail26Sm90ImplicitGemmTileTraitsINSA_20SM90_TMA_LOAD_IM2COLENSA_14ComposedLayoutINSA_7SwizzleILi3ELi4ELi3EEENSA_18smem_ptr_flag_bitsILi32EEENSV_INSB_IJNSB_IJNSC_ILi8EEESJ_EEENSB_IJSJ_SD_EEENSB_IJSD_NSC_ILi5EEEEEEEEENSB_IJNSB_IJSJ_SH_EEENSB_IJSD_SW_EEENSB_IJSW_NSC_ILi8192EEEEEEEEEEEEEvEENS13_INSA_13SM90_TMA_LOADENS15_IS17_S19_NSV_INSB_IJNSB_IJS1A_S1A_EEES1C_S1E_EEENSB_IJS1G_S1H_NSB_IJSW_NSC_ILi2048EEEEEEEEEEEEEvEEEENS_8epilogue10collective6detail29Sm90TmaWarpSpecializedAdapterINS1Z_15DefaultEpilogueISM_NSB_IJNSB_IJlllEEESD_SW_EEES24_NS1Y_6thread17LinearCombinationISM_Li1EffLNS25_9ScaleType4KindE0ELNS_15FloatRoundStyleE2ESM_EENS_4gemm15EpilogueDefaultEEEEEvvEEEEvNT_6ParamsE,(.L_x_254 - _ZN7cutlass13device_kernelINS_4conv6kernel13ConvUniversalINS1_16ConvProblemShapeILNS1_8OperatorE0ELi2EEENS1_10collective14CollectiveConvINS1_46MainloopSm90TmaGmmaWarpSpecializedImplicitGemmILS5_0ELi5ELi2EN4cute5tupleIJNSA_1CILi1EEESD_SD_EEENS1_36KernelImplicitTmaWarpSpecializedSm90ELi1EEENSB_IJNSC_ILi256EEENSC_ILi64EEENSB_IJNSC_ILi32EEEEEEEEENS_10tfloat32_tESM_NSA_8TiledMMAINSA_8MMA_AtomIJNSA_4SM904GMMA29MMA_64x64x8_F32TF32TF32_SS_TNILNSQ_7ScaleInE1ELSS_1EEEEEENSA_6LayoutISE_NSB_IJNSC_ILi0EEESW_SW_EEEEENSB_IJNSA_10UnderscoreESZ_SZ_EEEEENS7_6detail26Sm90ImplicitGemmTileTraitsINSA_20SM90_TMA_LOAD_IM2COLENSA_14ComposedLayoutINSA_7SwizzleILi3ELi4ELi3EEENSA_18smem_ptr_flag_bitsILi32EEENSV_INSB_IJNSB_IJNSC_ILi8EEESJ_EEENSB_IJSJ_SD_EEENSB_IJSD_NSC_ILi5EEEEEEEEENSB_IJNSB_IJSJ_SH_EEENSB_IJSD_SW_EEENSB_IJSW_NSC_ILi8192EEEEEEEEEEEEEvEENS13_INSA_13SM90_TMA_LOADENS15_IS17_S19_NSV_INSB_IJNSB_IJS1A_S1A_EEES1C_S1E_EEENSB_IJS1G_S1H_NSB_IJSW_NSC_ILi2048EEEEEEEEEEEEEvEEEENS_8epilogue10collective6detail29Sm90TmaWarpSpecializedAdapterINS1Z_15DefaultEpilogueISM_NSB_IJNSB_IJlllEEESD_SW_EEES24_NS1Y_6thread17LinearCombinationISM_Li1EffLNS25_9ScaleType4KindE0ELNS_15FloatRoundStyleE2ESM_EENS_4gemm15EpilogueDefaultEEEEEvvEEEEvNT_6ParamsE)
        .other          _ZN7cutlass13device_kernelINS_4conv6kernel13ConvUniversalINS1_16ConvProblemShapeILNS1_8OperatorE0ELi2EEENS1_10collective14CollectiveConvINS1_46MainloopSm90TmaGmmaWarpSpecializedImplicitGemmILS5_0ELi5ELi2EN4cute5tupleIJNSA_1CILi1EEESD_SD_EEENS1_36KernelImplicitTmaWarpSpecializedSm90ELi1EEENSB_IJNSC_ILi256EEENSC_ILi64EEENSB_IJNSC_ILi32EEEEEEEEENS_10tfloat32_tESM_NSA_8TiledMMAINSA_8MMA_AtomIJNSA_4SM904GMMA29MMA_64x64x8_F32TF32TF32_SS_TNILNSQ_7ScaleInE1ELSS_1EEEEEENSA_6LayoutISE_NSB_IJNSC_ILi0EEESW_SW_EEEEENSB_IJNSA_10UnderscoreESZ_SZ_EEEEENS7_6detail26Sm90ImplicitGemmTileTraitsINSA_20SM90_TMA_LOAD_IM2COLENSA_14ComposedLayoutINSA_7SwizzleILi3ELi4ELi3EEENSA_18smem_ptr_flag_bitsILi32EEENSV_INSB_IJNSB_IJNSC_ILi8EEESJ_EEENSB_IJSJ_SD_EEENSB_IJSD_NSC_ILi5EEEEEEEEENSB_IJNSB_IJSJ_SH_EEENSB_IJSD_SW_EEENSB_IJSW_NSC_ILi8192EEEEEEEEEEEEEvEENS13_INSA_13SM90_TMA_LOADENS15_IS17_S19_NSV_INSB_IJNSB_IJS1A_S1A_EEES1C_S1E_EEENSB_IJS1G_S1H_NSB_IJSW_NSC_ILi2048EEEEEEEEEEEEEvEEEENS_8epilogue10collective6detail29Sm90TmaWarpSpecializedAdapterINS1Z_15DefaultEpilogueISM_NSB_IJNSB_IJlllEEESD_SW_EEES24_NS1Y_6thread17LinearCombinationISM_Li1EffLNS25_9ScaleType4KindE0ELNS_15FloatRoundStyleE2ESM_EENS_4gemm15EpilogueDefaultEEEEEvvEEEEvNT_6ParamsE,@"STO_CUDA_ENTRY STV_DEFAULT"
_ZN7cutlass13device_kernelINS_4conv6kernel13ConvUniversalINS1_16ConvProblemShapeILNS1_8OperatorE0ELi2EEENS1_10collective14CollectiveConvINS1_46MainloopSm90TmaGmmaWarpSpecializedImplicitGemmILS5_0ELi5ELi2EN4cute5tupleIJNSA_1CILi1EEESD_SD_EEENS1_36KernelImplicitTmaWarpSpecializedSm90ELi1EEENSB_IJNSC_ILi256EEENSC_ILi64EEENSB_IJNSC_ILi32EEEEEEEEENS_10tfloat32_tESM_NSA_8TiledMMAINSA_8MMA_AtomIJNSA_4SM904GMMA29MMA_64x64x8_F32TF32TF32_SS_TNILNSQ_7ScaleInE1ELSS_1EEEEEENSA_6LayoutISE_NSB_IJNSC_ILi0EEESW_SW_EEEEENSB_IJNSA_10UnderscoreESZ_SZ_EEEEENS7_6detail26Sm90ImplicitGemmTileTraitsINSA_20SM90_TMA_LOAD_IM2COLENSA_14ComposedLayoutINSA_7SwizzleILi3ELi4ELi3EEENSA_18smem_ptr_flag_bitsILi32EEENSV_INSB_IJNSB_IJNSC_ILi8EEESJ_EEENSB_IJSJ_SD_EEENSB_IJSD_NSC_ILi5EEEEEEEEENSB_IJNSB_IJSJ_SH_EEENSB_IJSD_SW_EEENSB_IJSW_NSC_ILi8192EEEEEEEEEEEEEvEENS13_INSA_13SM90_TMA_LOADENS15_IS17_S19_NSV_INSB_IJNSB_IJS1A_S1A_EEES1C_S1E_EEENSB_IJS1G_S1H_NSB_IJSW_NSC_ILi2048EEEEEEEEEEEEEvEEEENS_8epilogue10collective6detail29Sm90TmaWarpSpecializedAdapterINS1Z_15DefaultEpilogueISM_NSB_IJNSB_IJlllEEESD_SW_EEES24_NS1Y_6thread17LinearCombinationISM_Li1EffLNS25_9ScaleType4KindE0ELNS_15FloatRoundStyleE2ESM_EENS_4gemm15EpilogueDefaultEEEEEvvEEEEvNT_6ParamsE:
[----:B------:R-:W-:Y:S01]  /*0000*/  LDC R1, c[0x0][0x28] ;  /* 0x00000a00ff017b82 */ /* 0x000fe20000000800 */
[----:B------:R-:W0:Y:S01]  /*0010*/  S2R R6, SR_TID.X ;  /* 0x0000000000067919 */ /* 0x000e220000002100 */
[----:B------:R-:W-:Y:S01]  /*0020*/  ELECT P0, URZ, PT ;  /* 0x00000000003f782f */ /* 0x000fe20003800000 */
[----:B------:R-:W-:Y:S01]  /*0030*/  BSSY B0, `(.L_x_0) ;  /* 0x000000f000007945 */ /* 0x000fe20003800000 */
[--C-:B0-----:R-:W-:Y:S02]  /*0040*/  SHF.R.U32.HI R0, RZ, 0x5, R6.reuse ;  /* 0x00000005ff007819 */ /* 0x101fe40000011606 */
[----:B------:R-:W-:-:S03]  /*0050*/  SHF.R.U32.HI R3, RZ, 0x7, R6 ;  /* 0x00000007ff037819 */ /* 0x000fc60000011606 */
[----:B------:R-:W0:Y:S04]  /*0060*/  SHFL.IDX PT, R2, R0, RZ, 0x1f ;  /* 0x00001fff00027589 */ /* 0x000e2800000e0000 */
[----:B------:R1:W2:Y:S01]  /*0070*/  SHFL.IDX PT, R5, R3, RZ, 0x1f ;  /* 0x00001fff03057589 */ /* 0x0002a200000e0000 */
[----:B0-----:R-:W-:-:S13]  /*0080*/  ISETP.NE.OR P0, PT, R2, RZ, !P0 ;  /* 0x000000ff0200720c */ /* 0x001fda0004705670 */
[----:B-12---:R-:W-:Y:S05]  /*0090*/  @P0 BRA `(.L_x_1) ;  /* 0x0000000000200947 */ /* 0x006fea0003800000 */
[----:B------:R-:W-:Y:S02]  /*00a0*/  ULDC.64 UR4, c[0x0][0x198] ;  /* 0x0000660000047ab9 */ /* 0x000fe40000000a00 */
[----:B------:R-:W-:Y:S02]  /*00b0*/  UIADD3 UR6, UP0, UR4, 0xf0, URZ ;  /* 0x000000f004067890 */ /* 0x000fe4000ff1e03f */
[----:B------:R-:W-:Y:S02]  /*00c0*/  UIADD3 UR4, UP1, UR4, 0x1f0, URZ ;  /* 0x000001f004047890 */ /* 0x000fe4000ff3e03f */
[----:B------:R-:W-:Y:S02]  /*00d0*/  UIADD3.X UR7, URZ, UR5, URZ, UP0, !UPT ;  /* 0x000000053f077290 */ /* 0x000fe400087fe43f */
[----:B------:R-:W-:-:S07]  /*00e0*/  UIADD3.X UR5, URZ, UR5, URZ, UP1, !UPT ;  /* 0x000000053f057290 */ /* 0x000fce0008ffe43f */
[----:B------:R0:W-:Y:S02]  /*00f0*/  UTMACCTL.PF [UR6] ;  /* 0x00000000060079b9 */ /* 0x0001e40008040000 */
[----:B------:R0:W-:Y:S02]  /*0100*/  UTMACCTL.PF [UR4] ;  /* 0x00000000040079b9 */ /* 0x0001e40008040000 */
[----:B0-----:R-:W-:Y:S01]  /*0110*/  NOP ;  /* 0x0000000000007918 */ /* 0x001fe20000000000 */
.L_x_1:
[----:B------:R-:W-:Y:S05]  /*0120*/  BSYNC B0 ;  /* 0x0000000000007941 */ /* 0x000fea0003800000 */
.L_x_0:
[----:B------:R-:W0:Y:S01]  /*0130*/  SHFL.IDX PT, R0, R0, RZ, 0x1f ;  /* 0x00001fff00007589 */ /* 0x000e2200000e0000 */
[----:B------:R-:W-:-:S04]  /*0140*/  SHF.R.S32.HI R3, RZ, 0x1f, R2 ;  /* 0x0000001fff037819 */ /* 0x000fc80000011402 */
[----:B------:R-:W-:Y:S02]  /*0150*/  LEA.HI R3, R3, R2, RZ, 0x2 ;  /* 0x0000000203037211 */ /* 0x000fe400078f10ff */
[----:B0-----:R-:W-:-:S13]  /*0160*/  ISETP.NE.AND P0, PT, R0, RZ, PT ;  /* 0x000000ff0000720c */ /* 0x001fda0003f05270 */
[----:B------:R-:W-:Y:S05]  /*0170*/  @P0 BRA `(.L_x_2) ;  /* 0x0000000000600947 */ /* 0x000fea0003800000 */
[----:B------:R-:W0:Y:S01]  /*0180*/  S2UR UR8, SR_CgaCtaId ;  /* 0x00000000000879c3 */ /* 0x000e220000008800 */
[----:B------:R-:W-:Y:S01]  /*0190*/  UMOV UR4, 0x400 ;  /* 0x0000040000047882 */ /* 0x000fe20000000000 */
[----:B------:R-:W-:Y:S01]  /*01a0*/  UMOV UR5, 0x1 ;  /* 0x0000000100057882 */ /* 0x000fe20000000000 */
[----:B------:R-:W-:Y:S01]  /*01b0*/  UMOV UR6, 0x80 ;  /* 0x0000008000067882 */ /* 0x000fe20000000000 */
[----:B------:R-:W-:Y:S01]  /*01c0*/  ELECT P0, URZ, PT ;  /* 0x00000000003f782f */ /* 0x000fe20003800000 */
[----:B------:R-:W-:-:S04]  /*01d0*/  UIADD3 UR6, -UR6, 0x100000, URZ ;  /* 0x0010000006067890 */ /* 0x000fc8000fffe13f */
[----:B------:R-:W-:Y:S02]  /*01e0*/  USHF.L.U32 UR7, UR6, 0xb, URZ ;  /* 0x0000000b06077899 */ /* 0x000fe4000800063f */
[----:B------:R-:W-:Y:S02]  /*01f0*/  USHF.L.U32 UR6, UR6, 0x1, URZ ;  /* 0x0000000106067899 */ /* 0x000fe4000800063f */
[----:B0-----:R-:W-:Y:S02]  /*0200*/  ULEA UR8, UR8, UR4, 0x18 ;  /* 0x0000000408087291 */ /* 0x001fe4000f8ec03f */
[----:B------:R-:W-:-:S04]  /*0210*/  UIADD3 UR4, -UR5, 0x100000, URZ ;  /* 0x0010000005047890 */ /* 0x000fc8000fffe13f */
[----:B------:R-:W-:Y:S02]  /*0220*/  USHF.L.U32 UR5, UR4, 0xb, URZ ;  /* 0x0000000b04057899 */ /* 0x000fe4000800063f */
[----:B------:R-:W-:Y:S01]  /*0230*/  USHF.L.U32 UR4, UR4, 0x1, URZ ;  /* 0x0000000104047899 */ /* 0x000fe2000800063f */
[----:B------:R-:W0:Y:S11]  /*0240*/  FENCE.VIEW.ASYNC.S ;  /* 0x00000000000073c6 */ /* 0x000e360000000000 */
[----:B0-----:R0:W1:Y:S01]  /*0250*/  SYNCS.EXCH.64 URZ, [UR8+0x32000], UR4 ;  /* 0x03200004083f75b2 */ /* 0x0010620008000100 */
[----:B------:R0:W2:Y:S01]  /*0260*/  SYNCS.EXCH.64 URZ, [UR8+0x32028], UR6 ;  /* 0x03202806083f75b2 */ /* 0x0000a20008000100 */
[----:B------:R0:W3:Y:S01]  /*0270*/  SYNCS.EXCH.64 URZ, [UR8+0x32008], UR4 ;  /* 0x03200804083f75b2 */ /* 0x0000e20008000100 */
[----:B------:R0:W4:Y:S01]  /*0280*/  SYNCS.EXCH.64 URZ, [UR8+0x32030], UR6 ;  /* 0x03203006083f75b2 */ /* 0x0001220008000100 */
[----:B------:R0:W0:Y:S01]  /*0290*/  SYNCS.EXCH.64 URZ, [UR8+0x32010], UR4 ;  /* 0x03201004083f75b2 */ /* 0x0000220008000100 */
[----:B------:R0:W0:Y:S01]  /*02a0*/  SYNCS.EXCH.64 URZ, [UR8+0x32038], UR6 ;  /* 0x03203806083f75b2 */ /* 0x0000220008000100 */
[----:B------:R0:W0:Y:S01]  /*02b0*/  SYNCS.EXCH.64 URZ, [UR8+0x32018], UR4 ;  /* 0x03201804083f75b2 */ /* 0x0000220008000100 */
[----:B------:R0:W0:Y:S01]  /*02c0*/  SYNCS.EXCH.64 URZ, [UR8+0x32040], UR6 ;  /* 0x03204006083f75b2 */ /* 0x0000220008000100 */
[----:B------:R0:W0:Y:S01]  /*02d0*/  SYNCS.EXCH.64 URZ, [UR8+0x32020], UR4 ;  /* 0x03202004083f75b2 */ /* 0x0000220008000100 */
[----:B------:R0:W0:Y:S01]  /*02e0*/  SYNCS.EXCH.64 URZ, [UR8+0x32048], UR6 ;  /* 0x03204806083f75b2 */ /* 0x0000220008000100 */
[----:B------:R-:W-:Y:S01]  /*02f0*/  NOP ;  /* 0x0000000000007918 */ /* 0x000fe20000000000 */
.L_x_2:
[----:B0-----:R-:W-:Y:S01]  /*0300*/  ULDC.64 UR4, c[0x0][0x598] ;  /* 0x0001660000047ab9 */ /* 0x001fe20000000a00 */
[----:B------:R-:W-:Y:S01]  /*0310*/  LOP3.LUT R3, R3, 0xfffffffc, RZ, 0xc0, !PT ;  /* 0xfffffffc03037812 */ /* 0x000fe200078ec0ff */
[----:B------:R-:W-:Y:S01]  /*0320*/  NOP ;  /* 0x0000000000007918 */ /* 0x000fe20000000000 */
[----:B------:R-:W-:Y:S01]  /*0330*/  ISETP.NE.U32.AND P0, PT, RZ, UR4, PT ;  /* 0x00000004ff007c0c */ /* 0x000fe2000bf05070 */
[----:B------:R-:W-:Y:S01]  /*0340*/  NOP ;  /* 0x0000000000007918 */ /* 0x000fe20000000000 */
[----:B-1234-:R-:W-:Y:S01]  /*0350*/  BAR.SYNC.DEFER_BLOCKING 0x0 ;  /* 0x0000000000007b1d */ /* 0x01efe20000010000 */
[----:B------:R-:W-:Y:S01]  /*0360*/  IMAD.IADD R4, R2, 0x1, -R3 ;  /* 0x0000000102047824 */ /* 0x000fe200078e0a03 */
[----:B------:R-:W-:Y:S02]  /*0370*/  ISETP.NE.AND.EX P0, PT, RZ, UR5, PT, P0 ;  /* 0x00000005ff007c0c */ /* 0x000fe4000bf05300 */
[C---:B------:R-:W-:Y:S02]  /*0380*/  ISETP.NE.AND P2, PT, R5.reuse, 0x1, PT ;  /* 0x000000010500780c */ /* 0x040fe40003f45270 */
[----:B------:R-:W-:Y:S01]  /*0390*/  LOP3.LUT P1, RZ, R5, R4, RZ, 0xfc, !PT ;  /* 0x0000000405ff7212 */ /* 0x000fe2000782fcff */
[----:B------:R-:W-:-:S03]  /*03a0*/  ULDC.64 UR14, c[0x0][0x208] ;  /* 0x00008200000e7ab9 */ /* 0x000fc60000000a00 */
[----:B------:R-:W-:-:S04]  /*03b0*/  SEL R0, RZ, 0x1, P1 ;  /* 0x00000001ff007807 */ /* 0x000fc80000800000 */
[----:B------:R-:W-:Y:S01]  /*03c0*/  SEL R0, R0, 0x2, P2 ;  /* 0x0000000200007807 */ /* 0x000fe20001000000 */
[----:B------:R-:W-:Y:S06]  /*03d0*/  @!P0 BRA `(.L_x_3) ;  /* 0x00000000001c8947 */ /* 0x000fec0003800000 */
[----:B------:R-:W0:Y:S02]  /*03e0*/  LDC.64 R2, c[0x0][0x598] ;  /* 0x00016600ff027b82 */ /* 0x000e240000000a00 */
[----:B0-----:R-:W2:Y:S02]  /*03f0*/  LDG.E.64 R2, desc[UR14][R2.64] ;  /* 0x0000000e02027981 */ /* 0x001ea4000c1e1b00 */
[----:B--2---:R-:W-:-:S04]  /*0400*/  ISETP.NE.U32.AND P0, PT, R2, RZ, PT ;  /* 0x000000ff0200720c */ /* 0x004fc80003f05070 */
[----:B------:R-:W-:-:S13]  /*0410*/  ISETP.NE.AND.EX P0, PT, R3, RZ, PT, P0 ;  /* 0x000000ff0300720c */ /* 0x000fda0003f05300 */
[----:B------:R-:W-:Y:S05]  /*0420*/  @!P0 BRA `(.L_x_3) ;  /* 0x0000000000088947 */ /* 0x000fea0003800000 */
[----:B------:R2:W5:Y:S01]  /*0430*/  LD.E R11, desc[UR14][R2.64] ;  /* 0x0000000e020b7980 */ /* 0x000562000c101900 */
[----:B------:R-:W-:Y:S05]  /*0440*/  BRA `(.L_x_4) ;  /* 0x0000000000207947 */ /* 0x000fea0003800000 */
.L_x_3:
[----:B------:R-:W-:Y:S02]  /*0450*/  ULDC.64 UR4, c[0x0][0x588] ;  /* 0x0001620000047ab9 */ /* 0x000fe40000000a00 */
[----:B------:R-:W-:-:S04]  /*0460*/  ISETP.NE.U32.AND P0, PT, RZ, UR4, PT ;  /* 0x00000004ff007c0c */ /* 0x000fc8000bf05070 */
[----:B------:R-:W-:-:S13]  /*0470*/  ISETP.NE.AND.EX P0, PT, RZ, UR5, PT, P0 ;  /* 0x00000005ff007c0c */ /* 0x000fda000bf05300 */
[----:B------:R-:W-:Y:S05]  /*0480*/  @!P0 BRA `(.L_x_5) ;  /* 0x00000000000c8947 */ /* 0x000fea0003800000 */
[----:B------:R-:W0:Y:S02]  /*0490*/  LDC.64 R2, c[0x0][0x588] ;  /* 0x00016200ff027b82 */ /* 0x000e240000000a00 */
[----:B0-----:R1:W5:Y:S01]  /*04a0*/  LDG.E R11, desc[UR14][R2.64] ;  /* 0x0000000e020b7981 */ /* 0x001362000c1e1900 */
[----:B------:R-:W-:Y:S05]  /*04b0*/  BRA `(.L_x_4) ;  /* 0x0000000000047947 */ /* 0x000fea0003800000 */
.L_x_5:
[----:B------:R-:W0:Y:S02]  /*04c0*/  LDC R11, c[0x0][0x580] ;  /* 0x00016000ff0b7b82 */ /* 0x000e240000000800 */
.L_x_4:
[----:B------:R-:W-:Y:S02]  /*04d0*/  ULDC.64 UR4, c[0x0][0x5a0] ;  /* 0x0001680000047ab9 */ /* 0x000fe40000000a00 */
[----:B------:R-:W-:-:S04]  /*04e0*/  ISETP.NE.U32.AND P0, PT, RZ, UR4, PT ;  /* 0x00000004ff007c0c */ /* 0x000fc8000bf05070 */
[----:B------:R-:W-:-:S13]  /*04f0*/  ISETP.NE.AND.EX P0, PT, RZ, UR5, PT, P0 ;  /* 0x00000005ff007c0c */ /* 0x000fda000bf05300 */
[----:B------:R-:W-:Y:S05]  /*0500*/  @!P0 BRA `(.L_x_6) ;  /* 0x00000000001c8947 */ /* 0x000fea0003800000 */
[----:B-12---:R-:W1:Y:S02]  /*0510*/  LDC.64 R2, c[0x0][0x5a0] ;  /* 0x00016800ff027b82 */ /* 0x006e640000000a00 */
[----:B-1----:R-:W2:Y:S02]  /*0520*/  LDG.E.64 R2, desc[UR14][R2.64] ;  /* 0x0000000e02027981 */ /* 0x002ea4000c1e1b00 */
[----:B--2---:R-:W-:-:S04]  /*0530*/  ISETP.NE.U32.AND P0, PT, R2, RZ, PT ;  /* 0x000000ff0200720c */ /* 0x004fc80003f05070 */
[----:B------:R-:W-:-:S13]  /*0540*/  ISETP.NE.AND.EX P0, PT, R3, RZ, PT, P0 ;  /* 0x000000ff0300720c */ /* 0x000fda0003f05300 */
[----:B------:R-:W-:Y:S05]  /*0550*/  @!P0 BRA `(.L_x_6) ;  /* 0x0000000000088947 */ /* 0x000fea0003800000 */
[----:B------:R1:W5:Y:S01]  /*0560*/  LD.E R14, desc[UR14][R2.64] ;  /* 0x0000000e020e7980 */ /* 0x000362000c101900 */
[----:B------:R-:W-:Y:S05]  /*0570*/  BRA `(.L_x_7) ;  /* 0x0000000000207947 */ /* 0x000fea0003800000 */
.L_x_6:
[----:B------:R-:W-:Y:S02]  /*0580*/  ULDC.64 UR4, c[0x0][0x590] ;  /* 0x0001640000047ab9 */ /* 0x000fe40000000a00 */
[----:B------:R-:W-:-:S04]  /*0590*/  ISETP.NE.U32.AND P0, PT, RZ, UR4, PT ;  /* 0x00000004ff007c0c */ /* 0x000fc8000bf05070 */
[----:B------:R-:W-:-:S13]  /*05a0*/  ISETP.NE.AND.EX P0, PT, RZ, UR5, PT, P0 ;  /* 0x00000005ff007c0c */ /* 0x000fda000bf05300 */
[----:B------:R-:W-:Y:S05]  /*05b0*/  @!P0 BRA `(.L_x_8) ;  /* 0x00000000000c8947 */ /* 0x000fea0003800000 */
[----:B------:R-:W3:Y:S02]  /*05c0*/  LDC.64 R14, c[0x0][0x590] ;  /* 0x00016400ff0e7b82 */ /* 0x000ee40000000a00 */
[----:B---3--:R4:W5:Y:S01]  /*05d0*/  LDG.E R14, desc[UR14][R14.64] ;  /* 0x0000000e0e0e7981 */ /* 0x008962000c1e1900 */
[----:B------:R-:W-:Y:S05]  /*05e0*/  BRA `(.L_x_7) ;  /* 0x0000000000047947 */ /* 0x000fea0003800000 */
.L_x_8:
[----:B------:R-:W3:Y:S02]  /*05f0*/  LDC R14, c[0x0][0x584] ;  /* 0x00016100ff0e7b82 */ /* 0x000ee40000000800 */
.L_x_7:
[----:B-12---:R-:W1:Y:S01]  /*0600*/  LDC R2, c[0x0][0x3c4] ;  /* 0x0000f100ff027b82 */ /* 0x006e620000000800 */
[----:B------:R-:W-:-:S07]  /*0610*/  ISETP.NE.AND P0, PT, R5, RZ, PT ;  /* 0x000000ff0500720c */ /* 0x000fce0003f05270 */
[----:B------:R-:W2:Y:S01]  /*0620*/  LDC.64 R8, c[0x0][0x3c8] ;  /* 0x0000f200ff087b82 */ /* 0x000ea20000000a00 */
[----:B-1----:R-:W-:-:S05]  /*0630*/  VIADD R2, R2, 0x1f ;  /* 0x0000001f02027836 */ /* 0x002fca0000000000 */
[----:B------:R-:W-:-:S04]  /*0640*/  SHF.R.S32.HI R3, RZ, 0x1f, R2 ;  /* 0x0000001fff037819 */ /* 0x000fc80000011402 */
[----:B------:R-:W-:-:S04]  /*0650*/  LEA.HI R3, R3, R2, RZ, 0x5 ;  /* 0x0000000203037211 */ /* 0x000fc800078f28ff */
[----:B------:R-:W-:-:S05]  /*0660*/  SHF.R.S32.HI R3, RZ, 0x5, R3 ;  /* 0x00000005ff037819 */ /* 0x000fca0000011403 */
[----:B--2---:R-:W-:-:S04]  /*0670*/  IMAD R2, R3, R8, RZ ;  /* 0x0000000803027224 */ /* 0x004fc800078e02ff */
[----:B------:R-:W-:Y:S01]  /*0680*/  IMAD R2, R2, R9, RZ ;  /* 0x0000000902027224 */ /* 0x000fe200078e02ff */
[----:B------:R-:W-:Y:S06]  /*0690*/  @!P0 BRA `(.L_x_9) ;  /* 0x000000b400688947 */ /* 0x000fec0003800000 */
[----:B------:R-:W-:-:S13]  /*06a0*/  ISETP.NE.AND P0, PT, R5, 0x1, PT ;  /* 0x000000010500780c */ /* 0x000fda0003f05270 */
[----:B------:R-:W-:Y:S05]  /*06b0*/  @P0 EXIT ;  /* 0x000000000000094d */ /* 0x000fea0003800000 */
[----:B------:R-:W-:Y:S01]  /*06c0*/  ISETP.GE.AND P0, PT, R2, 0x1, PT ;  /* 0x000000010200780c */ /* 0x000fe20003f06270 */
[----:B------:R-:W-:Y:S01]  /*06d0*/  UMOV UR4, URZ ;  /* 0x0000003f00047c82 */ /* 0x000fe20008000000 */
[----:B------:R-:W-:Y:S02]  /*06e0*/  CS2R R54, SRZ ;  /* 0x0000000000367805 */ /* 0x000fe4000001ff00 */
[----:B------:R-:W-:Y:S02]  /*06f0*/  CS2R R120, SRZ ;  /* 0x0000000000787805 */ /* 0x000fe4000001ff00 */
[----:B------:R-:W-:Y:S02]  /*0700*/  CS2R R122, SRZ ;  /* 0x00000000007a7805 */ /* 0x000fe4000001ff00 */
[----:B------:R-:W-:Y:S02]  /*0710*/  CS2R R124, SRZ ;  /* 0x00000000007c7805 */ /* 0x000fe4000001ff00 */
[----:B------:R-:W-:-:S02]  /*0720*/  CS2R R126, SRZ ;  /* 0x00000000007e7805 */ /* 0x000fc4000001ff00 */
[----:B------:R-:W-:Y:S02]  /*0730*/  CS2R R128, SRZ ;  /* 0x0000000000807805 */ /* 0x000fe4000001ff00 */
        /* <DEDUP_REMOVED lines=57> */
[----:B------:R-:W-:Y:S01]  /*0ad0*/  CS2R R52, SRZ ;  /* 0x0000000000347805 */ /* 0x000fe2000001ff00 */
[----:B------:R-:W-:Y:S06]  /*0ae0*/  @!P0 BRA `(.L_x_10) ;  /* 0x0000000400688947 */ /* 0x000fec0003800000 */
[----:B------:R-:W-:-:S04]  /*0af0*/  LOP3.LUT R3, R0, 0x1, RZ, 0xfc, !PT ;  /* 0x0000000100037812 */ /* 0x000fc800078efcff */
[----:B------:R-:W-:-:S13]  /*0b00*/  ISETP.NE.AND P1, PT, R3, 0x3, PT ;  /* 0x000000030300780c */ /* 0x000fda0003f25270 */
[----:B------:R-:W-:Y:S05]  /*0b10*/  @!P1 BRA `(.L_x_11) ;  /* 0x0000000000049947 */ /* 0x000fea0003800000 */
[----:B------:R-:W-:Y:S01]  /*0b20*/  BPT.TRAP 0x1 ;  /* 0x000000040000795c */ /* 0x000fe20000300000 */
.L_x_11:
[----:B------:R-:W1:Y:S01]  /*0b30*/  S2UR UR5, SR_CgaCtaId ;  /* 0x00000000000579c3 */ /* 0x000e620000008800 */
[----:B------:R-:W-:Y:S01]  /*0b40*/  SHF.L.U32 R3, RZ, 0x1f, RZ ;  /* 0x0000001fff037819 */ /* 0x000fe200000006ff */
[----:B------:R-:W-:Y:S02]  /*0b50*/  UMOV UR4, 0x400 ;  /* 0x0000040000047882 */ /* 0x000fe40000000000 */
[----:B-1----:R-:W-:-:S12]  /*0b60*/  ULEA UR4, UR5, UR4, 0x18 ;  /* 0x0000000405047291 */ /* 0x002fd8000f8ec03f */
.L_x_12:
[----:B-1----:R-:W-:-:S04]  /*0b70*/  IMAD.U32 R4, RZ, RZ, UR4 ;  /* 0x00000004ff047e24 */ /* 0x002fc8000f8e00ff */
[----:B------:R1:W2:Y:S03]  /*0b80*/  SYNCS.PHASECHK.TRANS64.TRYWAIT P1, [R4+URZ+0x32000], R3 ;  /* 0x03200003040075a7 */ /* 0x0002a6000802017f */
[----:B--2---:R-:W-:Y:S05]  /*0b90*/  @!P1 NANOSLEEP.SYNCS 0x989680 ;  /* 0x009896800000995d */ /* 0x004fea0003900000 */
[----:B------:R-:W2:Y:S02]  /*0ba0*/  @!P1 SYNCS.PHASECHK.TRANS64 P1, [R4+URZ+0x32000], R3 ;  /* 0x03200003040095a7 */ /* 0x000ea4000802007f */
[----:B--2---:R-:W-:Y:S05]  /*0bb0*/  @!P1 BRA `(.L_x_12) ;  /* 0xfffffffc00ec9947 */ /* 0x004fea000383ffff */
[----:B------:R-:W-:Y:S01]  /*0bc0*/  UIADD3 UR5, UR4, 0x28000, URZ ;  /* 0x0002800004057890 */ /* 0x000fe2000fffe03f */
[----:B------:R-:W-:Y:S01]  /*0bd0*/  WARPGROUP.ARRIVE ;  /* 0x00000000000079c5 */ /* 0x000fe20000000000 */
[----:B------:R-:W-:Y:S02]  /*0be0*/  USHF.R.U32.HI UR4, URZ, 0x4, UR4 ;  /* 0x000000043f047899 */ /* 0x000fe40008011604 */
[----:B------:R-:W-:Y:S02]  /*0bf0*/  USHF.R.U32.HI UR5, URZ, 0x4, UR5 ;  /* 0x000000043f057899 */ /* 0x000fe40008011605 */
[----:B------:R-:W-:Y:S02]  /*0c00*/  ULOP3.LUT UR4, UR4, 0x3fff, URZ, 0xc0, !UPT ;  /* 0x00003fff04047892 */ /* 0x000fe4000f8ec03f */
[----:B------:R-:W-:Y:S02]  /*0c10*/  ULOP3.LUT UR5, UR5, 0x3fff, URZ, 0xc0, !UPT ;  /* 0x00003fff05057892 */ /* 0x000fe4000f8ec03f */
[----:B------:R-:W-:-:S02]  /*0c20*/  ULOP3.LUT UR4, UR4, 0x10000, URZ, 0xfc, !UPT ;  /* 0x0001000004047892 */ /* 0x000fc4000f8efc3f */
[----:B------:R-:W-:Y:S02]  /*0c30*/  ULOP3.LUT UR6, UR5, 0x10000, URZ, 0xfc, !UPT ;  /* 0x0001000005067892 */ /* 0x000fe4000f8efc3f */
[----:B------:R-:W-:Y:S02]  /*0c40*/  UIADD3 UR5, UR4, 0x200, URZ ;  /* 0x0000020004057890 */ /* 0x000fe4000fffe03f */
[----:B------:R-:W-:Y:S02]  /*0c50*/  UIADD3 UR7, UR4, 0x400, URZ ;  /* 0x0000040004077890 */ /* 0x000fe4000fffe03f */
[----:B------:R-:W-:Y:S01]  /*0c60*/  UMOV UR8, UR4 ;  /* 0x0000000400087c82 */ /* 0x000fe20008000000 */
[----:B------:R-:W-:Y:S01]  /*0c70*/  UMOV UR9, 0x40000040 ;  /* 0x4000004000097882 */ /* 0x000fe20000000000 */
[----:B------:R-:W-:Y:S01]  /*0c80*/  UMOV UR10, UR6 ;  /* 0x00000006000a7c82 */ /* 0x000fe20008000000 */
[----:B------:R-:W-:Y:S01]  /*0c90*/  UMOV UR11, 0x40000040 ;  /* 0x40000040000b7882 */ /* 0x000fe20000000000 */
[----:B------:R-:W-:Y:S01]  /*0ca0*/  UIADD3 UR12, UR4, 0x600, URZ ;  /* 0x00000600040c7890 */ /* 0x000fe2000fffe03f */
[----:B------:R-:W-:Y:S01]  /*0cb0*/  HGMMA.64x64x8.F32.TF32 R120, gdesc[UR8], RZ, !UPT ;  /* 0x04e00000087879f0 */ /* 0x000fe2000c7028ff */
        /* <DEDUP_REMOVED lines=12> */
[----:B------:R-:W-:-:S02]  /*0d80*/  UIADD3 UR8, UR4, 0x2, URZ ;  /* 0x0000000204087890 */ /* 0x000fc4000fffe03f */
[----:B------:R-:W-:Y:S01]  /*0d90*/  UIADD3 UR10, UR6, 0x2, URZ ;  /* 0x00000002060a7890 */ /* 0x000fe2000fffe03f */
[----:B------:R-:W-:Y:S01]  /*0da0*/  UMOV UR9, 0x40000040 ;  /* 0x4000004000097882 */ /* 0x000fe20000000000 */
[----:B------:R-:W-:-:S07]  /*0db0*/  UMOV UR11, 0x40000040 ;  /* 0x40000040000b7882 */ /* 0x000fce0000000000 */
[----:B------:R-:W-:Y:S01]  /*0dc0*/  HGMMA.64x64x8.F32.TF32 R120, gdesc[UR8], R120 ;  /* 0x04e00000087879f0 */ /* 0x000fe20008702878 */
[----:B------:R-:W-:Y:S01]  /*0dd0*/  UMOV UR8, UR5 ;  /* 0x0000000500087c82 */ /* 0x000fe20008000000 */
[----:B------:R-:W-:Y:S01]  /*0de0*/  UMOV UR9, 0x40000040 ;  /* 0x4000004000097882 */ /* 0x000fe20000000000 */
[----:B------:R-:W-:Y:S01]  /*0df0*/  UIADD3 UR5, UR4, 0x204, URZ ;  /* 0x0000020404057890 */ /* 0x000fe2000fffe03f */
        /* <DEDUP_REMOVED lines=19> */
[----:B------:R-:W-:Y:S02]  /*0f30*/  UMOV UR9, 0x40000040 ;  /* 0x4000004000097882 */ /* 0x000fe40000000000 */
[----:B------:R-:W-:Y:S01]  /*0f40*/  HGMMA.64x64x8.F32.TF32 R56, gdesc[UR8], R56 ;  /* 0x04e00000083879f0 */ /* 0x000fe20008702838 */
[----:B------:R-:W-:Y:S01]  /*0f50*/  UMOV UR8, UR12 ;  /* 0x0000000c00087c82 */ /* 0x000fe20008000000 */
[----:B------:R-:W-:-:S02]  /*0f60*/  UMOV UR9, 0x40000040 ;  /* 0x4000004000097882 */ /* 0x000fc40000000000 */
[----:B------:R-:W-:Y:S01]  /*0f70*/  HGMMA.64x64x8.F32.TF32 R24, gdesc[UR8], R24 ;  /* 0x04e00000081879f0 */ /* 0x000fe20008702818 */
[----:B------:R-:W-:Y:S02]  /*0f80*/  UIADD3 UR8, UR4, 0x6, URZ ;  /* 0x0000000604087890 */ /* 0x000fe4000fffe03f */
[----:B------:R-:W-:Y:S02]  /*0f90*/  UIADD3 UR10, UR6, 0x6, URZ ;  /* 0x00000006060a7890 */ /* 0x000fe4000fffe03f */
[----:B------:R-:W-:Y:S01]  /*0fa0*/  UIADD3 UR6, UR4, 0x406, URZ ;  /* 0x0000040604067890 */ /* 0x000fe2000fffe03f */
[----:B------:R-:W-:Y:S01]  /*0fb0*/  UMOV UR9, 0x40000040 ;  /* 0x4000004000097882 */ /* 0x000fe20000000000 */
[----:B------:R-:W-:Y:S01]  /*0fc0*/  UMOV UR11, 0x40000040 ;  /* 0x40000040000b7882 */ /* 0x000fe20000000000 */
[----:B------:R-:W-:-:S04]  /*0fd0*/  UIADD3 UR4, UR4, 0x606, URZ ;  /* 0x0000060604047890 */ /* 0x000fc8000fffe03f */
[----:B------:R-:W-:Y:S01]  /*0fe0*/  HGMMA.64x64x8.F32.TF32 R120, gdesc[UR8], R120 ;  /* 0x04e00000087879f0 */ /* 0x000fe20008702878 */
[----:B------:R-:W-:Y:S01]  /*0ff0*/  UMOV UR8, UR5 ;  /* 0x0000000500087c82 */ /* 0x000fe20008000000 */
[----:B------:R-:W-:Y:S02]  /*1000*/  UMOV UR9, 0x40000040 ;  /* 0x4000004000097882 */ /* 0x000fe40000000000 */
[----:B------:R-:W-:Y:S01]  /*1010*/  HGMMA.64x64x8.F32.TF32 R88, gdesc[UR8], R88 ;  /* 0x04e00000085879f0 */ /* 0x000fe20008702858 */
[----:B------:R-:W-:Y:S01]  /*1020*/  UMOV UR8, UR6 ;  /* 0x0000000600087c82 */ /* 0x000fe20008000000 */
[----:B------:R-:W-:Y:S02]  /*1030*/  UMOV UR9, 0x40000040 ;  /* 0x4000004000097882 */ /* 0x000fe40000000000 */
[----:B------:R-:W-:Y:S01]  /*1040*/  HGMMA.64x64x8.F32.TF32 R56, gdesc[UR8], R56 ;  /* 0x04e00000083879f0 */ /* 0x000fe20008702838 */
[----:B------:R-:W-:Y:S01]  /*1050*/  UMOV UR8, UR4 ;  /* 0x0000000400087c82 */ /* 0x000fe20008000000 */
[----:B------:R-:W-:Y:S01]  /*1060*/  UMOV UR9, 0x40000040 ;  /* 0x4000004000097882 */ /* 0x000fe20000000000 */
[----:B------:R-:W-:Y:S01]  /*1070*/  UMOV UR4, 0x1 ;  /* 0x0000000100047882 */ /* 0x000fe20000000000 */
[----:B------:R-:W-:Y:S04]  /*1080*/  HGMMA.64x64x8.F32.TF32 R24, gdesc[UR8], R24, gsb0 ;  /* 0x04e00000081879f0 */ /* 0x000fe80008002818 */
.L_x_10:
[----:B-1----:R-:W-:-:S05]  /*1090*/  VIMNMX R3, R2, 0x1, PT ;  /* 0x0000000102037848 */ /* 0x002fca0003fe0100 */
[----:B------:R-:W-:-:S05]  /*10a0*/  IMAD.IADD R4, R2, 0x1, -R3 ;  /* 0x0000000102047824 */ /* 0x000fca00078e0a03 */
[----:B------:R-:W-:-:S13]  /*10b0*/  ISETP.GE.AND P1, PT, R4, 0x1, PT ;  /* 0x000000010400780c */ /* 0x000fda0003f26270 */
[----:B------:R-:W-:Y:S05]  /*10c0*/  @!P1 BRA `(.L_x_13) ;  /* 0x0000000400d89947 */ /* 0x000fea0003800000 */
[----:B------:R-:W1:Y:S01]  /*10d0*/  S2UR UR5, SR_CgaCtaId ;  /* 0x00000000000579c3 */ /* 0x000e620000008800 */
[----:B------:R-:W-:Y:S01]  /*10e0*/  UMOV UR6, 0x400 ;  /* 0x0000040000067882 */ /* 0x000fe20000000000 */
[----:B------:R-:W-:Y:S01]  /*10f0*/  LOP3.LUT R7, R0, 0x1, RZ, 0xfc, !PT ;  /* 0x0000000100077812 */ /* 0x000fe200078efcff */
[----:B------:R-:W-:Y:S01]  /*1100*/  IMAD.MOV.U32 R5, RZ, RZ, RZ ;  /* 0x000000ffff057224 */ /* 0x000fe200078e00ff */
[----:B------:R-:W-:Y:S01]  /*1110*/  UISETP.NE.U32.AND UP0, UPT, UR4, URZ, UPT ;  /* 0x0000003f0400728c */ /* 0x000fe2000bf05070 */
[----:B------:R-:W-:Y:S01]  /*1120*/  IMAD.MOV.U32 R2, RZ, RZ, R4 ;  /* 0x000000ffff027224 */ /* 0x000fe200078e0004 */
[----:B-1----:R-:W-:-:S04]  /*1130*/  ULEA UR6, UR5, UR6, 0x18 ;  /* 0x0000000605067291 */ /* 0x002fc8000f8ec03f */
[----:B------:R-:W-:Y:S02]  /*1140*/  UIADD3 UR7, UR6, 0x28000, URZ ;  /* 0x0002800006077890 */ /* 0x000fe4000fffe03f */
[----:B------:R-:W-:Y:S02]  /*1150*/  USHF.R.U32.HI UR5, URZ, 0x4, UR6 ;  /* 0x000000043f057899 */ /* 0x000fe40008011606 */
[----:B------:R-:W-:Y:S02]  /*1160*/  USHF.R.U32.HI UR7, URZ, 0x4, UR7 ;  /* 0x000000043f077899 */ /* 0x000fe40008011607 */
[----:B------:R-:W-:Y:S02]  /*1170*/  ULOP3.LUT UR5, UR5, 0x3fff, URZ, 0xc0, !UPT ;  /* 0x00003fff05057892 */ /* 0x000fe4000f8ec03f */
[----:B------:R-:W-:Y:S02]  /*1180*/  ULOP3.LUT UR8, UR7, 0x3fff, URZ, 0xc0, !UPT ;  /* 0x00003fff07087892 */ /* 0x000fe4000f8ec03f */
[----:B------:R-:W-:-:S02]  /*1190*/  ULOP3.LUT UR7, UR5, 0x10000, URZ, 0xfc, !UPT ;  /* 0x0001000005077892 */ /* 0x000fc4000f8efc3f */
[----:B------:R-:W-:Y:S01]  /*11a0*/  ULOP3.LUT UR8, UR8, 0x10000, URZ, 0xfc, !UPT ;  /* 0x0001000008087892 */ /* 0x000fe2000f8efc3f */
[----:B------:R-:W-:-:S11]  /*11b0*/  UMOV UR5, URZ ;  /* 0x0000003f00057c82 */ /* 0x000fd60008000000 */
.L_x_18:
[----:B------:R-:W-:-:S13]  /*11c0*/  ISETP.NE.AND P2, PT, R7, 0x3, PT ;  /* 0x000000030700780c */ /* 0x000fda0003f45270 */
[----:B-1----:R-:W-:Y:S05]  /*11d0*/  @!P2 BRA `(.L_x_14) ;  /* 0x000000000004a947 */ /* 0x002fea0003800000 */
[----:B------:R-:W-:Y:S01]  /*11e0*/  BPT.TRAP 0x1 ;  /* 0x000000040000795c */ /* 0x000fe20000300000 */
.L_x_14:
[----:B------:R-:W-:Y:S01]  /*11f0*/  SHF.L.U32 R3, R5, 0x1f, RZ ;  /* 0x0000001f05037819 */ /* 0x000fe200000006ff */
[----:B------:R-:W-:-:S12]  /*1200*/  ULEA UR9, UR4, UR6, 0x3 ;  /* 0x0000000604097291 */ /* 0x000fd8000f8e183f */
.L_x_15:
[----:B-1----:R-:W-:-:S04]  /*1210*/  IMAD.U32 R6, RZ, RZ, UR9 ;  /* 0x00000009ff067e24 */ /* 0x002fc8000f8e00ff */
[----:B------:R1:W2:Y:S03]  /*1220*/  SYNCS.PHASECHK.TRANS64.TRYWAIT P1, [R6+URZ+0x32000], R3 ;  /* 0x03200003060075a7 */ /* 0x0002a6000802017f */
[----:B--2---:R-:W-:Y:S05]  /*1230*/  @!P1 NANOSLEEP.SYNCS 0x989680 ;  /* 0x009896800000995d */ /* 0x004fea0003900000 */
[----:B------:R-:W2:Y:S02]  /*1240*/  @!P1 SYNCS.PHASECHK.TRANS64 P1, [R6+URZ+0x32000], R3 ;  /* 0x03200003060095a7 */ /* 0x000ea4000802007f */
[----:B--2---:R-:W-:Y:S05]  /*1250*/  @!P1 BRA `(.L_x_15) ;  /* 0xfffffffc00ec9947 */ /* 0x004fea000383ffff */
[----:B------:R-:W-:Y:S01]  /*1260*/  ULEA UR10, UR4, UR7, 0xb ;  /* 0x00000007040a7291 */ /* 0x000fe2000f8e583f */
[----:B------:R-:W-:Y:S01]  /*1270*/  WARPGROUP.ARRIVE ;  /* 0x00000000000079c5 */ /* 0x000fe20000000000 */
[----:B------:R-:W-:Y:S02]  /*1280*/  ULEA UR12, UR4, UR8, 0x9 ;  /* 0x00000008040c7291 */ /* 0x000fe4000f8e483f */
[----:B------:R-:W-:Y:S02]  /*1290*/  UIADD3 UR9, UR10, 0x200, URZ ;  /* 0x000002000a097890 */ /* 0x000fe4000fffe03f */
[----:B------:R-:W-:Y:S02]  /*12a0*/  UIADD3 UR11, UR10, 0x400, URZ ;  /* 0x000004000a0b7890 */ /* 0x000fe4000fffe03f */
[----:B------:R-:W-:Y:S01]  /*12b0*/  UMOV UR16, UR10 ;  /* 0x0000000a00107c82 */ /* 0x000fe20008000000 */
[----:B------:R-:W-:Y:S01]  /*12c0*/  UMOV UR17, 0x40000040 ;  /* 0x4000004000117882 */ /* 0x000fe20000000000 */
[----:B------:R-:W-:Y:S01]  /*12d0*/  UMOV UR18, UR12 ;  /* 0x0000000c00127c82 */ /* 0x000fe20008000000 */
[----:B------:R-:W-:Y:S01]  /*12e0*/  UMOV UR19, 0x40000040 ;  /* 0x4000004000137882 */ /* 0x000fe20000000000 */
[----:B------:R-:W-:Y:S01]  /*12f0*/  UIADD3 UR13, UR10, 0x600, URZ ;  /* 0x000006000a0d7890 */ /* 0x000fe2000fffe03f */
[----:B------:R-:W-:Y:S01]  /*1300*/  HGMMA.64x64x8.F32.TF32 R120, gdesc[UR16], R120, UP0 ;  /* 0x04e00000107879f0 */ /* 0x000fe2000bf02878 */
        /* <DEDUP_REMOVED lines=43> */
[----:B------:R-:W-:-:S02]  /*15c0*/  UMOV UR17, 0x40000040 ;  /* 0x4000004000117882 */ /* 0x000fc40000000000 */
[----:B------:R-:W-:Y:S01]  /*15d0*/  HGMMA.64x64x8.F32.TF32 R24, gdesc[UR16], R24 ;  /* 0x04e00000101879f0 */ /* 0x000fe20008702818 */
[----:B------:R-:W-:Y:S02]  /*15e0*/  UIADD3 UR16, UR10, 0x6, URZ ;  /* 0x000000060a107890 */ /* 0x000fe4000fffe03f */
[----:B------:R-:W-:Y:S01]  /*15f0*/  UIADD3 UR18, UR12, 0x6, URZ ;  /* 0x000000060c127890 */ /* 0x000fe2000fffe03f */
[----:B------:R-:W-:Y:S01]  /*1600*/  UMOV UR17, 0x40000040 ;  /* 0x4000004000117882 */ /* 0x000fe20000000000 */
[----:B------:R-:W-:Y:S01]  /*1610*/  UMOV UR19, 0x40000040 ;  /* 0x4000004000137882 */ /* 0x000fe20000000000 */
[----:B------:R-:W-:-:S06]  /*1620*/  UIADD3 UR10, UR10, 0x606, URZ ;  /* 0x000006060a0a7890 */ /* 0x000fcc000fffe03f */
        /* <DEDUP_REMOVED lines=8> */
[----:B------:R-:W-:-:S02]  /*16b0*/  UMOV UR17, 0x40000040 ;  /* 0x4000004000117882 */ /* 0x000fc40000000000 */
[----:B------:R-:W-:Y:S03]  /*16c0*/  HGMMA.64x64x8.F32.TF32 R24, gdesc[UR16], R24, gsb0 ;  /* 0x04e00000101879f0 */ /* 0x000fe60008002818 */
[----:B------:R-:W-:Y:S02]  /*16d0*/  WARPGROUP.DEPBAR.LE gsb0, 0x1 ;  /* 0x00008000000079c5 */ /* 0x000fe40000010100 */
[----:B------:R-:W-:Y:S05]  /*16e0*/  @!P2 BRA `(.L_x_16) ;  /* 0x000000000004a947 */ /* 0x000fea0003800000 */
[----:B------:R-:W-:Y:S01]  /*16f0*/  BPT.TRAP 0x1 ;  /* 0x000000040000795c */ /* 0x000fe20000300000 */
.L_x_16:
[----:B------:R-:W-:Y:S01]  /*1700*/  ULEA UR9, UR5, UR6, 0x3 ;  /* 0x0000000605097291 */ /* 0x000fe2000f8e183f */
[----:B------:R-:W-:-:S03]  /*1710*/  ISETP.GT.U32.AND P1, PT, R0, 0x1, PT ;  /* 0x000000010000780c */ /* 0x000fc60003f24070 */
[----:B------:R-:W-:-:S04]  /*1720*/  UIADD3 UR9, UR9, 0x32028, URZ ;  /* 0x0003202809097890 */ /* 0x000fc8000fffe03f */
[----:B------:R-:W-:-:S09]  /*1730*/  UPRMT UR9, URZ, 0x654, UR9 ;  /* 0x000006543f097896 */ /* 0x000fd20008000009 */
[----:B------:R-:W-:Y:S01]  /*1740*/  SYNCS.ARRIVE.TRANS64.RED.A1T0 RZ, [UR9], RZ ;  /* 0x000000ffffff79a7 */ /* 0x000fe20008100409 */
[----:B------:R-:W-:Y:S05]  /*1750*/  @P1 BRA `(.L_x_17) ;  /* 0x0000000000041947 */ /* 0x000fea0003800000 */
[----:B------:R-:W-:Y:S01]  /*1760*/  BPT.TRAP 0x1 ;  /* 0x000000040000795c */ /* 0x000fe20000300000 */
.L_x_17:
[----:B------:R-:W-:Y:S01]  /*1770*/  UIADD3 UR4, UR4, 0x1, URZ ;  /* 0x0000000104047890 */ /* 0x000fe2000fffe03f */
[C---:B------:R-:W-:Y:S01]  /*1780*/  ISETP.GT.AND P1, PT, R2.reuse, 0x1, PT ;  /* 0x000000010200780c */ /* 0x040fe20003f24270 */
[----:B------:R-:W-:Y:S01]  /*1790*/  UIADD3 UR5, UR5, 0x1, URZ ;  /* 0x0000000105057890 */ /* 0x000fe2000fffe03f */
[----:B------:R-:W-:Y:S01]  /*17a0*/  VIADD R2, R2, 0xffffffff ;  /* 0xffffffff02027836 */ /* 0x000fe20000000000 */
[----:B------:R-:W-:Y:S02]  /*17b0*/  UISETP.NE.AND UP0, UPT, UR4, 0x5, UPT ;  /* 0x000000050400788c */ /* 0x000fe4000bf05270 */
[----:B------:R-:W-:Y:S02]  /*17c0*/  UISETP.NE.AND UP1, UPT, UR5, 0x5, UPT ;  /* 0x000000050500788c */ /* 0x000fe4000bf25270 */
[----:B------:R-:W-:Y:S02]  /*17d0*/  USEL UR9, URZ, 0x1, UP0 ;  /* 0x000000013f097887 */ /* 0x000fe40008000000 */
[----:B------:R-:W-:-:S02]  /*17e0*/  USEL UR4, UR4, URZ, UP0 ;  /* 0x0000003f04047287 */ /* 0x000fc40008000000 */
[----:B------:R-:W-:Y:S02]  /*17f0*/  USEL UR5, UR5, URZ, UP1 ;  /* 0x0000003f05057287 */ /* 0x000fe40008800000 */
[----:B------:R-:W-:Y:S01]  /*1800*/  UPLOP3.LUT UP0, UPT, UPT, UPT, UPT, 0x80, 0x0 ;  /* 0x000000000000789c */ /* 0x000fe20003f0f070 */
[----:B------:R-:W-:Y:S01]  /*1810*/  LOP3.LUT R5, R5, UR9, RZ, 0x3c, !PT ;  /* 0x0000000905057c12 */ /* 0x000fe2000f8e3cff */
[----:B------:R-:W-:Y:S09]  /*1820*/  @P1 BRA `(.L_x_18) ;  /* 0xfffffff800641947 */ /* 0x000ff2000383ffff */
.L_x_13:
[----:B------:R-:W-:Y:S02]  /*1830*/  WARPGROUP.DEPBAR.LE gsb0, 0x0 ;  /* 0x00008000000079c5 */ /* 0x000fe40000010000 */
[----:B------:R-:W-:Y:S05]  /*1840*/  @!P0 BRA `(.L_x_19) ;  /* 0x0000000000448947 */ /* 0x000fea0003800000 */
[----:B------:R-:W-:-:S04]  /*1850*/  LOP3.LUT R2, R0, 0x1, RZ, 0xfc, !PT ;  /* 0x0000000100027812 */ /* 0x000fc800078efcff */
[----:B------:R-:W-:-:S13]  /*1860*/  ISETP.NE.AND P0, PT, R2, 0x3, PT ;  /* 0x000000030200780c */ /* 0x000fda0003f05270 */
[----:B------:R-:W-:Y:S05]  /*1870*/  @!P0 BRA `(.L_x_20) ;  /* 0x0000000000048947 */ /* 0x000fea0003800000 */
[----:B------:R-:W-:Y:S01]  /*1880*/  BPT.TRAP 0x1 ;  /* 0x000000040000795c */ /* 0x000fe20000300000 */
.L_x_20:
[----:B------:R-:W2:Y:S01]  /*1890*/  S2R R5, SR_CgaCtaId ;  /* 0x0000000000057919 */ /* 0x000ea20000008800 */
[----:B-1----:R-:W-:Y:S01]  /*18a0*/  IMAD.WIDE.U32 R2, R4, -0x33333333, RZ ;  /* 0xcccccccd04027825 */ /* 0x002fe200078e00ff */
[----:B------:R-:W-:Y:S02]  /*18b0*/  MOV R2, 0x400 ;  /* 0x0000040000027802 */ /* 0x000fe40000000f00 */
[----:B------:R-:W-:Y:S02]  /*18c0*/  ISETP.GT.U32.AND P0, PT, R0, 0x1, PT ;  /* 0x000000010000780c */ /* 0x000fe40003f04070 */
[----:B------:R-:W-:-:S05]  /*18d0*/  SHF.R.U32.HI R3, RZ, 0x2, R3 ;  /* 0x00000002ff037819 */ /* 0x000fca0000011603 */
[----:B------:R-:W-:Y:S01]  /*18e0*/  IMAD R4, R3, -0x5, R4 ;  /* 0xfffffffb03047824 */ /* 0x000fe200078e0204 */
[----:B--2---:R-:W-:-:S05]  /*18f0*/  LEA R5, R5, R2, 0x18 ;  /* 0x0000000205057211 */ /* 0x004fca00078ec0ff */
[----:B------:R-:W-:-:S04]  /*1900*/  IMAD R4, R4, 0x8, R5 ;  /* 0x0000000804047824 */ /* 0x000fc800078e0205 */
[----:B------:R-:W-:-:S05]  /*1910*/  VIADD R4, R4, 0x32028 ;  /* 0x0003202804047836 */ /* 0x000fca0000000000 */
[----:B------:R-:W-:-:S04]  /*1920*/  PRMT R4, RZ, 0x654, R4 ;  /* 0x00000654ff047816 */ /* 0x000fc80000000004 */
[----:B------:R2:W-:Y:S01]  /*1930*/  SYNCS.ARRIVE.TRANS64.RED.A1T0 RZ, [R4+URZ], RZ ;  /* 0x000000ff04ff79a7 */ /* 0x0005e2000810043f */
[----:B------:R-:W-:Y:S05]  /*1940*/  @P0 BRA `(.L_x_19) ;  /* 0x0000000000040947 */ /* 0x000fea0003800000 */
[----:B------:R-:W-:Y:S01]  /*1950*/  BPT.TRAP 0x1 ;  /* 0x000000040000795c */ /* 0x000fe20000300000 */
.L_x_19:
[----:B-1----:R-:W1:Y:S01]  /*1960*/  S2R R3, SR_TID.X ;  /* 0x0000000000037919 */ /* 0x002e620000002100 */
[----:B------:R-:W-:Y:S01]  /*1970*/  ULDC.64 UR4, c[0x0][0x280] ;  /* 0x0000a00000047ab9 */ /* 0x000fe20000000a00 */
[----:B--2---:R-:W2:Y:S01]  /*1980*/  S2R R4, SR_CTAID.Y ;  /* 0x0000000000047919 */ /* 0x004ea20000002600 */
[----:B------:R-:W0:Y:S01]  /*1990*/  S2R R9, SR_CTAID.X ;  /* 0x0000000000097919 */ /* 0x000e220000002500 */
[----:B-1----:R-:W-:-:S04]  /*19a0*/  SHF.R.S32.HI R0, RZ, 0x1f, R3 ;  /* 0x0000001fff007819 */ /* 0x002fc80000011403 */
[----:B------:R-:W-:Y:S01]  /*19b0*/  LEA.HI R0, R0, R3, RZ, 0x7 ;  /* 0x0000000300007211 */ /* 0x000fe200078f38ff */
[----:B--2---:R-:W-:-:S03]  /*19c0*/  IMAD.SHL.U32 R4, R4, 0x40, RZ ;  /* 0x0000004004047824 */ /* 0x004fc600078e00ff */
[----:B------:R-:W-:Y:S01]  /*19d0*/  LOP3.LUT R0, R0, 0xffffff80, RZ, 0xc0, !PT ;  /* 0xffffff8000007812 */ /* 0x000fe200078ec0ff */
[----:B0-----:R-:W-:Y:S01]  /*19e0*/  IMAD.SHL.U32 R10, R9, 0x100, RZ ;  /* 0x00000100090a7824 */ /* 0x001fe200078e00ff */
[----:B------:R-:W-:-:S03]  /*19f0*/  ISETP.GE.AND P0, PT, R4, UR5, PT ;  /* 0x0000000504007c0c */ /* 0x000fc6000bf06270 */
[----:B------:R-:W-:Y:S01]  /*1a00*/  IMAD.IADD R0, R3, 0x1, -R0 ;  /* 0x0000000103007824 */ /* 0x000fe200078e0a00 */
[----:B------:R-:W-:-:S04]  /*1a10*/  ISETP.GE.OR P0, PT, R10, UR4, P0 ;  /* 0x000000040a007c0c */ /* 0x000fc80008706670 */
[----:B------:R-:W-:-:S04]  /*1a20*/  SHF.R.S32.HI R3, RZ, 0x1f, R0 ;  /* 0x0000001fff037819 */ /* 0x000fc80000011400 */
[----:B------:R-:W-:-:S04]  /*1a30*/  LEA.HI R2, R3, R0, RZ, 0x2 ;  /* 0x0000000003027211 */ /* 0x000fc800078f10ff */
[--C-:B------:R-:W-:Y:S02]  /*1a40*/  SHF.R.S32.HI R6, RZ, 0x2, R2.reuse ;  /* 0x00000002ff067819 */ /* 0x100fe40000011402 */
[----:B------:R-:W-:-:S04]  /*1a50*/  SHF.R.S32.HI R5, RZ, 0x1f, R2 ;  /* 0x0000001fff057819 */ /* 0x000fc80000011402 */
[----:B------:R-:W-:-:S04]  /*1a60*/  LEA.HI R5, R5, R6, RZ, 0x3 ;  /* 0x0000000605057211 */ /* 0x000fc800078f18ff */
[----:B------:R-:W-:Y:S01]  /*1a70*/  LOP3.LUT R7, R5, 0xfffffff8, RZ, 0xc0, !PT ;  /* 0xfffffff805077812 */ /* 0x000fe200078ec0ff */
[----:B------:R-:W-:Y:S06]  /*1a80*/  @P0 EXIT ;  /* 0x000000000000094d */ /* 0x000fec0003800000 */
[----:B------:R-:W0:Y:S01]  /*1a90*/  LDC.64 R20, c[0x0][0x5d0] ;  /* 0x00017400ff147b82 */ /* 0x000e220000000a00 */
[----:B------:R-:W-:Y:S01]  /*1aa0*/  LOP3.LUT R5, R2, 0x7ffffffc, RZ, 0xc0, !PT ;  /* 0x7ffffffc02057812 */ /* 0x000fe200078ec0ff */
[----:B------:R-:W-:Y:S01]  /*1ab0*/  IMAD.IADD R2, R6, 0x1, -R7 ;  /* 0x0000000106027824 */ /* 0x000fe200078e0a07 */
[----:B------:R-:W-:Y:S02]  /*1ac0*/  LEA.HI R6, R3, R0, RZ, 0x5 ;  /* 0x0000000003067211 */ /* 0x000fe400078f28ff */
[----:B---3-5:R-:W-:Y:S01]  /*1ad0*/  FSETP.NEU.AND P1, PT, R14, RZ, PT ;  /* 0x000000ff0e00720b */ /* 0x028fe20003f2d000 */
[----:B------:R-:W-:Y:S01]  /*1ae0*/  IMAD.IADD R5, R0, 0x1, -R5 ;  /* 0x0000000100057824 */ /* 0x000fe200078e0a05 */
[----:B------:R-:W-:Y:S02]  /*1af0*/  SHF.R.S32.HI R3, RZ, 0x1f, R2 ;  /* 0x0000001fff037819 */ /* 0x000fe40000011402 */
[----:B------:R-:W-:Y:S01]  /*1b00*/  SHF.R.S32.HI R13, RZ, 0x5, R6 ;  /* 0x00000005ff0d7819 */ /* 0x000fe20000011406 */
[----:B------:R-:W-:-:S02]  /*1b10*/  IMAD.SHL.U32 R5, R5, 0x2, RZ ;  /* 0x0000000205057824 */ /* 0x000fc400078e00ff */
[----:B------:R-:W-:-:S03]  /*1b20*/  IMAD.WIDE R8, R9, 0x100, R2 ;  /* 0x0000010009087825 */ /* 0x000fc600078e0202 */
[----:B------:R-:W-:Y:S01]  /*1b30*/  SHF.R.S32.HI R7, RZ, 0x1f, R5 ;  /* 0x0000001fff077819 */ /* 0x000fe20000011405 */
[C---:B------:R-:W-:Y:S01]  /*1b40*/  IMAD R3, R13.reuse, -0x10, -R10 ;  /* 0xfffffff00d037824 */ /* 0x040fe200078e0a0a */
[C---:B------:R-:W-:Y:S01]  /*1b50*/  IADD3 R6, P0, R4.reuse, R5, RZ ;  /* 0x0000000504067210 */ /* 0x040fe20007f1e0ff */
[----:B------:R-:W-:Y:S01]  /*1b60*/  IMAD.WIDE R8, R13, 0x10, R8 ;  /* 0x000000100d087825 */ /* 0x000fe200078e0208 */
[----:B------:R-:W-:Y:S02]  /*1b70*/  IADD3 R10, -R5, UR5, -R4 ;  /* 0x00000005050a7c10 */ /* 0x000fe4000fffe904 */
[----:B------:R-:W-:Y:S02]  /*1b80*/  LEA.HI.X.SX32 R7, R4, R7, 0x1, P0 ;  /* 0x0000000704077211 */ /* 0x000fe400000f0eff */
[----:B------:R-:W-:Y:S01]  /*1b90*/  IADD3 R0, R3, UR4, -R2 ;  /* 0x0000000403007c10 */ /* 0x000fe2000fffe802 */
[-C--:B0-----:R-:W-:Y:S01]  /*1ba0*/  IMAD R2, R9, R20.reuse, RZ ;  /* 0x0000001409027224 */ /* 0x081fe200078e02ff */
[----:B------:R-:W-:Y:S01]  /*1bb0*/  ISETP.GT.AND P3, PT, R10, RZ, PT ;  /* 0x000000ff0a00720c */ /* 0x000fe20003f64270 */
[----:B------:R-:W-:Y:S01]  /*1bc0*/  IMAD.WIDE.U32 R16, R8, R20, R6 ;  /* 0x0000001408107225 */ /* 0x000fe200078e0006 */
[----:B------:R-:W-:-:S02]  /*1bd0*/  SHF.L.U64.HI R12, R20, 0x3, R21 ;  /* 0x00000003140c7819 */ /* 0x000fc40000010215 */
[----:B------:R-:W-:Y:S01]  /*1be0*/  P2R R3, PR, RZ, 0x8 ;  /* 0x00000008ff037803 */ /* 0x000fe20000000000 */
[----:B------:R-:W-:Y:S01]  /*1bf0*/  IMAD R19, R8, R21, R2 ;  /* 0x0000001508137224 */ /* 0x000fe200078e0202 */
[----:B------:R-:W-:Y:S01]  /*1c00*/  ISETP.GT.AND P0, PT, R0, RZ, P3 ;  /* 0x000000ff0000720c */ /* 0x000fe20001f04270 */
[----:B------:R-:W-:Y:S02]  /*1c10*/  IMAD.SHL.U32 R13, R20, 0x8, RZ ;  /* 0x00000008140d7824 */ /* 0x000fe400078e00ff */
[----:B------:R-:W-:Y:S01]  /*1c20*/  IMAD.IADD R19, R17, 0x1, R19 ;  /* 0x0000000111137824 */ /* 0x000fe200078e0213 */
[----:B------:R-:W-:Y:S09]  /*1c30*/  @!P1 BRA `(.L_x_21) ;  /* 0x0000006c00709947 */ /* 0x000ff20003800000 */
[----:B------:R-:W-:Y:S01]  /*1c40*/  ULDC.64 UR4, c[0x0][0x5b0] ;  /* 0x00016c0000047ab9 */ /* 0x000fe20000000a00 */
[----:B------:R-:W-:Y:S01]  /*1c50*/  ULDC.64 UR8, c[0x0][0x5a8] ;  /* 0x00016a0000087ab9 */ /* 0x000fe20000000a00 */
[----:B----4-:R-:W-:Y:S01]  /*1c60*/  IMAD R15, R9, UR4, RZ ;  /* 0x00000004090f7c24 */ /* 0x010fe2000f8e02ff */
[----:B------:R-:W-:Y:S01]  /*1c70*/  ULDC.64 UR6, c[0x0][0x5c8] ;  /* 0x0001720000067ab9 */ /* 0x000fe20000000a00 */
[----:B------:R-:W-:-:S04]  /*1c80*/  IMAD.WIDE.U32 R2, R8, UR4, R6 ;  /* 0x0000000408027c25 */ /* 0x000fc8000f8e0006 */
[----:B------:R-:W-:Y:S01]  /*1c90*/  IMAD R15, R8, UR5, R15 ;  /* 0x00000005080f7c24 */ /* 0x000fe2000f8e020f */
[----:B------:R-:W-:-:S03]  /*1ca0*/  LEA R4, P1, R2, UR8, 0x2 ;  /* 0x0000000802047c11 */ /* 0x000fc6000f8210ff */
[----:B------:R-:W-:-:S05]  /*1cb0*/  IMAD.IADD R3, R3, 0x1, R15 ;  /* 0x0000000103037824 */ /* 0x000fca00078e020f */
[----:B------:R-:W-:-:S05]  /*1cc0*/  LEA.HI.X R5, R2, UR9, R3, 0x2, P1 ;  /* 0x0000000902057c11 */ /* 0x000fca00088f1403 */
[----:B------:R-:W2:Y:S01]  /*1cd0*/  @P0 LDG.E.LTC128B R17, desc[UR14][R4.64] ;  /* 0x0000000e04110981 */ /* 0x000ea2000c1e1920 */
[----:B------:R-:W-:Y:S01]  /*1ce0*/  ISETP.GT.AND P6, PT, R10, 0x1, PT ;  /* 0x000000010a00780c */ /* 0x000fe20003fc4270 */
[----:B------:R-:W-:Y:S01]  /*1cf0*/  BSSY B0, `(.L_x_22) ;  /* 0x000000d000007945 */ /* 0x000fe20003800000 */
[----:B------:R-:W-:Y:S02]  /*1d00*/  LEA R2, P2, R16, UR6, 0x2 ;  /* 0x0000000610027c11 */ /* 0x000fe4000f8410ff */
[----:B------:R-:W-:Y:S02]  /*1d10*/  ISETP.GT.AND P1, PT, R0, RZ, P6 ;  /* 0x000000ff0000720c */ /* 0x000fe40003724270 */
[----:B--2---:R-:W-:Y:S01]  /*1d20*/  LOP3.LUT R3, R17, 0xffffe000, RZ, 0xc0, !PT ;  /* 0xffffe00011037812 */ /* 0x004fe200078ec0ff */
[----:B------:R-:W-:-:S04]  /*1d30*/  IMAD.MOV.U32 R18, RZ, RZ, R17 ;  /* 0x000000ffff127224 */ /* 0x000fc800078e0011 */
[----:B------:R-:W-:-:S04]  /*1d40*/  FMUL R3, R3, R14 ;  /* 0x0000000e03037220 */ /* 0x000fc80000400000 */
[----:B------:R-:W-:Y:S01]  /*1d50*/  FFMA R23, R120, R11, R3 ;  /* 0x0000000b78177223 */ /* 0x000fe20000000003 */
[----:B------:R-:W-:Y:S02]  /*1d60*/  P2R R3, PR, RZ, 0x40 ;  /* 0x00000040ff037803 */ /* 0x000fe40000000000 */
[----:B------:R-:W-:Y:S02]  /*1d70*/  LEA.HI.X R3, R16, UR7, R19, 0x2, P2 ;  /* 0x0000000710037c11 */ /* 0x000fe400090f1413 */
[----:B------:R-:W-:-:S05]  /*1d80*/  F2FP.TF32.F32.PACK_B R23, R23 ;  /* 0x00000017ff17723e */ /* 0x000fca00024050ff */
[----:B------:R0:W-:Y:S01]  /*1d90*/  @P0 STG.E desc[UR14][R2.64], R23 ;  /* 0x0000001702000986 */ /* 0x0001e2000c10190e */
[----:B------:R-:W-:Y:S05]  /*1da0*/  @!P1 BRA `(.L_x_23) ;  /* 0x0000000000049947 */ /* 0x000fea0003800000 */
[----:B------:R1:W5:Y:S02]  /*1db0*/  LDG.E.LTC128B R18, desc[UR14][R4.64+0x4] ;  /* 0x0000040e04127981 */ /* 0x000364000c1e1920 */
.L_x_23:
[----:B------:R-:W-:Y:S05]  /*1dc0*/  BSYNC B0 ;  /* 0x0000000000007941 */ /* 0x000fea0003800000 */
.L_x_22:
[----:B------:R-:W-:Y:S01]  /*1dd0*/  USHF.L.U32 UR6, UR4, 0x3, URZ ;  /* 0x0000000304067899 */ /* 0x000fe2000800063f */
[----:B-----5:R-:W-:Y:S01]  /*1de0*/  LOP3.LUT R19, R18, 0xffffe000, RZ, 0xc0, !PT ;  /* 0xffffe00012137812 */ /* 0x020fe200078ec0ff */
[----:B------:R-:W-:Y:S01]  /*1df0*/  USHF.L.U64.HI UR7, UR4, 0x3, UR5 ;  /* 0x0000000304077899 */ /* 0x000fe20008010205 */
[----:B------:R-:W-:-:S03]  /*1e00*/  ISETP.GT.AND P0, PT, R0, 0x8, P3 ;  /* 0x000000080000780c */ /* 0x000fc60001f04270 */
[----:B------:R-:W-:Y:S02]  /*1e10*/  IMAD.U32 R16, RZ, RZ, UR6 ;  /* 0x00000006ff107e24 */ /* 0x000fe4000f8e00ff */
[----:B------:R-:W-:Y:S02]  /*1e20*/  IMAD.U32 R17, RZ, RZ, UR7 ;  /* 0x00000007ff117e24 */ /* 0x000fe4000f8e00ff */
[----:B------:R-:W-:-:S04]  /*1e30*/  IMAD.WIDE.U32 R8, R8, UR4, R16 ;  /* 0x0000000408087c25 */ /* 0x000fc8000f8e0010 */
[----:B------:R-:W-:Y:S01]  /*1e40*/  FMUL R16, R19, R14 ;  /* 0x0000000e13107220 */ /* 0x000fe20000400000 */
[----:B------:R-:W-:-:S03]  /*1e50*/  IADD3 R6, P2, R6, R8, RZ ;  /* 0x0000000806067210 */ /* 0x000fc60007f5e0ff */
[----:B------:R-:W-:Y:S01]  /*1e60*/  FFMA R121, R121, R11, R16 ;  /* 0x0000000b79797223 */ /* 0x000fe20000000010 */
[----:B------:R-:W-:Y:S02]  /*1e70*/  IADD3.X R7, R7, R15, R9, P2, !PT ;  /* 0x0000000f07077210 */ /* 0x000fe400017fe409 */
[C---:B------:R-:W-:Y:S02]  /*1e80*/  LEA R8, P2, R6.reuse, UR8, 0x2 ;  /* 0x0000000806087c11 */ /* 0x040fe4000f8410ff */
[----:B------:R-:W-:Y:S02]  /*1e90*/  F2FP.TF32.F32.PACK_B R121, R121 ;  /* 0x00000079ff79723e */ /* 0x000fe400024050ff */
[----:B------:R-:W-:-:S03]  /*1ea0*/  LEA.HI.X R9, R6, UR9, R7, 0x2, P2 ;  /* 0x0000000906097c11 */ /* 0x000fc600090f1407 */
[----:B------:R2:W-:Y:S04]  /*1eb0*/  @P1 STG.E desc[UR14][R2.64+0x4], R121 ;  /* 0x0000047902001986 */ /* 0x0005e8000c10190e */
[----:B------:R-:W3:Y:S01]  /*1ec0*/  @P0 LDG.E.LTC128B R18, desc[UR14][R8.64] ;  /* 0x0000000e08120981 */ /* 0x000ee2000c1e1920 */
[C---:B------:R-:W-:Y:S01]  /*1ed0*/  SHF.L.U64.HI R15, R13.reuse, 0x2, R12 ;  /* 0x000000020d0f7819 */ /* 0x040fe2000001020c */
[----:B------:R-:W-:Y:S01]  /*1ee0*/  BSSY B0, `(.L_x_24) ;  /* 0x000000b000007945 */ /* 0x000fe20003800000 */
[----:B------:R-:W-:Y:S02]  /*1ef0*/  LEA R6, P2, R13, R2, 0x2 ;  /* 0x000000020d067211 */ /* 0x000fe400078410ff */
[----:B------:R-:W-:Y:S02]  /*1f00*/  ISETP.GT.AND P1, PT, R0, 0x8, P6 ;  /* 0x000000080000780c */ /* 0x000fe40003724270 */
[----:B---3--:R-:W-:-:S05]  /*1f10*/  LOP3.LUT R7, R18, 0xffffe000, RZ, 0xc0, !PT ;  /* 0xffffe00012077812 */ /* 0x008fca00078ec0ff */
[----:B------:R-:W-:-:S04]  /*1f20*/  FMUL R7, R7, R14 ;  /* 0x0000000e07077220 */ /* 0x000fc80000400000 */
[----:B------:R-:W-:Y:S01]  /*1f30*/  FFMA R13, R122, R11, R7 ;  /* 0x0000000b7a0d7223 */ /* 0x000fe20000000007 */
[----:B------:R-:W-:-:S04]  /*1f40*/  IMAD.X R7, R15, 0x1, R3, P2 ;  /* 0x000000010f077824 */ /* 0x000fc800010e0603 */
[----:B------:R-:W-:-:S05]  /*1f50*/  F2FP.TF32.F32.PACK_B R13, R13 ;  /* 0x0000000dff0d723e */ /* 0x000fca00024050ff */
[----:B------:R2:W-:Y:S01]  /*1f60*/  @P0 STG.E desc[UR14][R6.64], R13 ;  /* 0x0000000d06000986 */ /* 0x0005e2000c10190e */
[----:B------:R-:W-:Y:S05]  /*1f70*/  @!P1 BRA `(.L_x_25) ;  /* 0x0000000000049947 */ /* 0x000fea0003800000 */
[----:B------:R3:W5:Y:S02]  /*1f80*/  LDG.E.LTC128B R18, desc[UR14][R8.64+0x4] ;  /* 0x0000040e08127981 */ /* 0x000764000c1e1920 */
.L_x_25:
[----:B------:R-:W-:Y:S05]  /*1f90*/  BSYNC B0 ;  /* 0x0000000000007941 */ /* 0x000fea0003800000 */
.L_x_24:
[----:B--2--5:R-:W-:Y:S01]  /*1fa0*/  LOP3.LUT R13, R18, 0xffffe000, RZ, 0xc0, !PT ;  /* 0xffffe000120d7812 */ /* 0x024fe200078ec0ff */
[----:B------:R-:W-:Y:S01]  /*1fb0*/  BSSY B0, `(.L_x_26) ;  /* 0x000000a000007945 */ /* 0x000fe20003800000 */
[----:B------:R-:W-:-:S03]  /*1fc0*/  ISETP.GT.AND P3, PT, R10, 0x8, PT ;  /* 0x000000080a00780c */ /* 0x000fc60003f64270 */
[----:B------:R-:W-:Y:S01]  /*1fd0*/  FMUL R12, R13, R14 ;  /* 0x0000000e0d0c7220 */ /* 0x000fe20000400000 */
[----:B------:R-:W-:-:S03]  /*1fe0*/  ISETP.GT.AND P0, PT, R0, RZ, P3 ;  /* 0x000000ff0000720c */ /* 0x000fc60001f04270 */
[----:B------:R-:W-:Y:S01]  /*1ff0*/  FFMA R123, R123, R11, R12 ;  /* 0x0000000b7b7b7223 */ /* 0x000fe2000000000c */
[----:B------:R-:W-:-:S04]  /*2000*/  P2R R12, PR, RZ, 0x8 ;  /* 0x00000008ff0c7803 */ /* 0x000fc80000000000 */
[----:B------:R-:W-:-:S05]  /*2010*/  F2FP.TF32.F32.PACK_B R123, R123 ;  /* 0x0000007bff7b723e */ /* 0x000fca00024050ff */
[----:B------:R2:W-:Y:S01]  /*2020*/  @P1 STG.E desc[UR14][R6.64+0x4], R123 ;  /* 0x0000047b06001986 */ /* 0x0005e2000c10190e */
[----:B------:R-:W-:Y:S05]  /*2030*/  @!P0 BRA `(.L_x_27) ;  /* 0x0000000000048947 */ /* 0x000fea0003800000 */
[----:B------:R4:W5:Y:S02]  /*2040*/  LDG.E.LTC128B R18, desc[UR14][R4.64+0x20] ;  /* 0x0000200e04127981 */ /* 0x000964000c1e1920 */
.L_x_27:
[----:B------:R-:W-:Y:S05]  /*2050*/  BSYNC B0 ;  /* 0x0000000000007941 */ /* 0x000fea0003800000 */
.L_x_26:
[----:B-----5:R-:W-:Y:S01]  /*2060*/  LOP3.LUT R13, R18, 0xffffe000, RZ, 0xc0, !PT ;  /* 0xffffe000120d7812 */ /* 0x020fe200078ec0ff */
[----:B------:R-:W-:Y:S01]  /*2070*/  BSSY B0, `(.L_x_28) ;  /* 0x000000a000007945 */ /* 0x000fe20003800000 */
[----:B------:R-:W-:-:S03]  /*2080*/  ISETP.GT.AND P2, PT, R10, 0x9, PT ;  /* 0x000000090a00780c */ /* 0x000fc60003f44270 */
[----:B------:R-:W-:Y:S01]  /*2090*/  FMUL R13, R13, R14 ;  /* 0x0000000e0d0d7220 */ /* 0x000fe20000400000 */
[----:B------:R-:W-:Y:S02]  /*20a0*/  ISETP.GT.AND P1, PT, R0, RZ, P2 ;  /* 0x000000ff0000720c */ /* 0x000fe40001724270 */
[----:B------:R-:W-:Y:S01]  /*20b0*/  P2R R12, PR, RZ, 0x4 ;  /* 0x00000004ff0c7803 */ /* 0x000fe20000000000 */
[----:B------:R-:W-:-:S05]  /*20c0*/  FFMA R13, R124, R11, R13 ;  /* 0x0000000b7c0d7223 */ /* 0x000fca000000000d */
[----:B------:R-:W-:-:S05]  /*20d0*/  F2FP.TF32.F32.PACK_B R13, R13 ;  /* 0x0000000dff0d723e */ /* 0x000fca00024050ff */
[----:B------:R0:W-:Y:S01]  /*20e0*/  @P0 STG.E desc[UR14][R2.64+0x20], R13 ;  /* 0x0000200d02000986 */ /* 0x0001e2000c10190e */
[----:B------:R-:W-:Y:S05]  /*20f0*/  @!P1 BRA `(.L_x_29) ;  /* 0x0000000000049947 */ /* 0x000fea0003800000 */
[----:B------:R0:W5:Y:S02]  /*2100*/  LDG.E.LTC128B R18, desc[UR14][R4.64+0x24] ;  /* 0x0000240e04127981 */ /* 0x000164000c1e1920 */
.L_x_29:
[----:B------:R-:W-:Y:S05]  /*2110*/  BSYNC B0 ;  /* 0x0000000000007941 */ /* 0x000fea0003800000 */
.L_x_28:
[----:B0----5:R-:W-:Y:S01]  /*2120*/  LOP3.LUT R13, R18, 0xffffe000, RZ, 0xc0, !PT ;  /* 0xffffe000120d7812 */ /* 0x021fe200078ec0ff */
[----:B------:R-:W-:Y:S01]  /*2130*/  BSSY B0, `(.L_x_30) ;  /* 0x0000008000007945 */ /* 0x000fe20003800000 */
[----:B------:R-:W-:-:S03]  /*2140*/  ISETP.GT.AND P0, PT, R0, 0x8, P3 ;  /* 0x000000080000780c */ /* 0x000fc60001f04270 */
[----:B------:R-:W-:-:S04]  /*2150*/  FMUL R12, R13, R14 ;  /* 0x0000000e0d0c7220 */ /* 0x000fc80000400000 */
[----:B------:R-:W-:-:S05]  /*2160*/  FFMA R125, R125, R11, R12 ;  /* 0x0000000b7d7d7223 */ /* 0x000fca000000000c */
[----:B------:R-:W-:-:S05]  /*2170*/  F2FP.TF32.F32.PACK_B R125, R125 ;  /* 0x0000007dff7d723e */ /* 0x000fca00024050ff */
[----:B------:R0:W-:Y:S01]  /*2180*/  @P1 STG.E desc[UR14][R2.64+0x24], R125 ;  /* 0x0000247d02001986 */ /* 0x0001e2000c10190e */
[----:B------:R-:W-:Y:S05]  /*2190*/  @!P0 BRA `(.L_x_31) ;  /* 0x0000000000048947 */ /* 0x000fea0003800000 */
[----:B------:R0:W5:Y:S02]  /*21a0*/  LDG.E.LTC128B R18, desc[UR14][R8.64+0x20] ;  /* 0x0000200e08127981 */ /* 0x000164000c1e1920 */
.L_x_31:
[----:B------:R-:W-:Y:S05]  /*21b0*/  BSYNC B0 ;  /* 0x0000000000007941 */ /* 0x000fea0003800000 */
.L_x_30:
[----:B-----5:R-:W-:Y:S01]  /*21c0*/  LOP3.LUT R13, R18, 0xffffe000, RZ, 0xc0, !PT ;  /* 0xffffe000120d7812 */ /* 0x020fe200078ec0ff */
        /* <DEDUP_REMOVED lines=8> */
.L_x_33:
[----:B------:R-:W-:Y:S05]  /*2250*/  BSYNC B0 ;  /* 0x0000000000007941 */ /* 0x000fea0003800000 */
.L_x_32:
[----:B0----5:R-:W-:Y:S01]  /*2260*/  LOP3.LUT R13, R18, 0xffffe000, RZ, 0xc0, !PT ;  /* 0xffffe000120d7812 */ /* 0x021fe200078ec0ff */
        /* <DEDUP_REMOVED lines=10> */
.L_x_35:
[----:B------:R-:W-:Y:S05]  /*2310*/  BSYNC B0 ;  /* 0x0000000000007941 */ /* 0x000fea0003800000 */
.L_x_34:
[----:B-----5:R-:W-:Y:S01]  /*2320*/  LOP3.LUT R13, R18, 0xffffe000, RZ, 0xc0, !PT ;  /* 0xffffe000120d7812 */ /* 0x020fe200078ec0ff */
[----:B------:R-:W-:Y:S01]  /*2330*/  BSSY B0, `(.L_x_36) ;  /* 0x000000a000007945 */ /* 0x000fe20003800000 */
[----:B------:R-:W-:-:S03]  /*2340*/  ISETP.GT.AND P1, PT, R10, 0x11, PT ;  /* 0x000000110a00780c */ /* 0x000fc60003f24270 */
[----:B------:R-:W-:Y:S01]  /*2350*/  FMUL R13, R13, R14 ;  /* 0x0000000e0d0d7220 */ /* 0x000fe20000400000 */
[----:B------:R-:W-:-:S03]  /*2360*/  P2R R12, PR, RZ, 0x2 ;  /* 0x00000002ff0c7803 */ /* 0x000fc60000000000 */
[----:B------:R-:W-:-:S05]  /*2370*/  FFMA R13, R128, R11, R13 ;  /* 0x0000000b800d7223 */ /* 0x000fca000000000d */
[----:B------:R-:W-:-:S05]  /*2380*/  F2FP.TF32.F32.PACK_B R13, R13 ;  /* 0x0000000dff0d723e */ /* 0x000fca00024050ff */
[----:B------:R0:W-:Y:S01]  /*2390*/  @P0 STG.E desc[UR14][R2.64+0x40], R13 ;  /* 0x0000400d02000986 */ /* 0x0001e2000c10190e */
[----:B------:R-:W-:-:S13]  /*23a0*/  ISETP.GT.AND P0, PT, R0, RZ, P1 ;  /* 0x000000ff0000720c */ /* 0x000fda0000f04270 */
[----:B0-----:R-:W-:Y:S05]  /*23b0*/  @!P0 BRA `(.L_x_37) ;  /* 0x0000000000048947 */ /* 0x001fea0003800000 */
[----:B------:R0:W5:Y:S02]  /*23c0*/  LDG.E.LTC128B R18, desc[UR14][R4.64+0x44] ;  /* 0x0000440e04127981 */ /* 0x000164000c1e1920 */
.L_x_37:
[----:B------:R-:W-:Y:S05]  /*23d0*/  BSYNC B0 ;  /* 0x0000000000007941 */ /* 0x000fea0003800000 */
.L_x_36:
[----:B-----5:R-:W-:Y:S01]  /*23e0*/  LOP3.LUT R13, R18, 0xffffe000, RZ, 0xc0, !PT ;  /* 0xffffe000120d7812 */ /* 0x020fe200078ec0ff */
[----:B------:R-:W-:Y:S04]  /*23f0*/  BSSY B0, `(.L_x_38) ;  /* 0x0000008000007945 */ /* 0x000fe80003800000 */
[----:B------:R-:W-:-:S04]  /*2400*/  FMUL R12, R13, R14 ;  /* 0x0000000e0d0c7220 */ /* 0x000fc80000400000 */
[----:B------:R-:W-:-:S05]  /*2410*/  FFMA R129, R129, R11, R12 ;  /* 0x0000000b81817223 */ /* 0x000fca000000000c */
[----:B------:R-:W-:-:S05]  /*2420*/  F2FP.TF32.F32.PACK_B R129, R129 ;  /* 0x00000081ff81723e */ /* 0x000fca00024050ff */
[----:B------:R0:W-:Y:S01]  /*2430*/  @P0 STG.E desc[UR14][R2.64+0x44], R129 ;  /* 0x0000448102000986 */ /* 0x0001e2000c10190e */
[----:B------:R-:W-:-:S13]  /*2440*/  ISETP.GT.AND P0, PT, R0, 0x8, P2 ;  /* 0x000000080000780c */ /* 0x000fda0001704270 */
[----:B0-----:R-:W-:Y:S05]  /*2450*/  @!P0 BRA `(.L_x_39) ;  /* 0x0000000000048947 */ /* 0x001fea0003800000 */
[----:B------:R0:W5:Y:S02]  /*2460*/  LDG.E.LTC128B R18, desc[UR14][R8.64+0x40] ;  /* 0x0000400e08127981 */ /* 0x000164000c1e1920 */
.L_x_39:
[----:B------:R-:W-:Y:S05]  /*2470*/  BSYNC B0 ;  /* 0x0000000000007941 */ /* 0x000fea0003800000 */
.L_x_38:
        /* <DEDUP_REMOVED lines=9> */
.L_x_41:
[----:B------:R-:W-:Y:S05]  /*2510*/  BSYNC B0 ;  /* 0x0000000000007941 */ /* 0x000fea0003800000 */
.L_x_40:
[----:B-----5:R-:W-:Y:S01]  /*2520*/  LOP3.LUT R13, R18, 0xffffe000, RZ, 0xc0, !PT ;  /* 0xffffe000120d7812 */ /* 0x020fe200078ec0ff */
[C---:B------:R-:W-:Y:S01]  /*2530*/  IMAD.SHL.U32 R17, R20.reuse, 0x100, RZ ;  /* 0x0000010014117824 */ /* 0x040fe200078e00ff */
[----:B------:R-:W-:Y:S01]  /*2540*/  SHF.L.U64.HI R21, R20, 0x8, R21 ;  /* 0x0000000814157819 */ /* 0x000fe20000010215 */
[----:B------:R-:W-:Y:S01]  /*2550*/  BSSY B0, `(.L_x_42) ;  /* 0x000000f000007945 */ /* 0x000fe20003800000 */
[----:B------:R-:W-:Y:S01]  /*2560*/  ISETP.GT.AND P2, PT, R10, 0x18, PT ;  /* 0x000000180a00780c */ /* 0x000fe20003f44270 */
[----:B------:R-:W-:Y:S01]  /*2570*/  FMUL R12, R13, R14 ;  /* 0x0000000e0d0c7220 */ /* 0x000fe20000400000 */
[----:B------:R-:W-:Y:S02]  /*2580*/  LOP3.LUT R15, R17, 0x4, RZ, 0xfc, !PT ;  /* 0x00000004110f7812 */ /* 0x000fe400078efcff */
[----:B------:R-:W-:Y:S01]  /*2590*/  P2R R16, PR, RZ, 0x4 ;  /* 0x00000004ff107803 */ /* 0x000fe20000000000 */
[----:B------:R-:W-:-:S05]  /*25a0*/  FFMA R131, R131, R11, R12 ;  /* 0x0000000b83837223 */ /* 0x000fca000000000c */
[----:B------:R-:W-:-:S05]  /*25b0*/  F2FP.TF32.F32.PACK_B R131, R131 ;  /* 0x00000083ff83723e */ /* 0x000fca00024050ff */
[----:B------:R0:W-:Y:S01]  /*25c0*/  @P0 STG.E desc[UR14][R6.64+0x44], R131 ;  /* 0x0000448306000986 */ /* 0x0001e2000c10190e */
[----:B------:R-:W-:-:S05]  /*25d0*/  IADD3 R124, P0, R15, R2, RZ ;  /* 0x000000020f7c7210 */ /* 0x000fca0007f1e0ff */
[----:B------:R-:W-:Y:S01]  /*25e0*/  IMAD.X R125, R21, 0x1, R3, P0 ;  /* 0x00000001157d7824 */ /* 0x000fe200000e0603 */
[----:B------:R-:W-:-:S05]  /*25f0*/  IADD3 R12, P0, R17, R2, RZ ;  /* 0x00000002110c7210 */ /* 0x000fca0007f1e0ff */
[----:B------:R-:W-:Y:S01]  /*2600*/  IMAD.X R13, R21, 0x1, R3, P0 ;  /* 0x00000001150d7824 */ /* 0x000fe200000e0603 */
[----:B------:R-:W-:-:S13]  /*2610*/  ISETP.GT.AND P0, PT, R0, RZ, P2 ;  /* 0x000000ff0000720c */ /* 0x000fda0001704270 */
[----:B0-----:R-:W-:Y:S05]  /*2620*/  @!P0 BRA `(.L_x_43) ;  /* 0x0000000000048947 */ /* 0x001fea0003800000 */
[----:B------:R0:W5:Y:S02]  /*2630*/  LDG.E.LTC128B R18, desc[UR14][R4.64+0x60] ;  /* 0x0000600e04127981 */ /* 0x000164000c1e1920 */
.L_x_43:
[----:B------:R-:W-:Y:S05]  /*2640*/  BSYNC B0 ;  /* 0x0000000000007941 */ /* 0x000fea0003800000 */
.L_x_42:
        /* <DEDUP_REMOVED lines=11> */
.L_x_45:
[----:B------:R-:W-:Y:S05]  /*2700*/  BSYNC B0 ;  /* 0x0000000000007941 */ /* 0x000fea0003800000 */
.L_x_44:
        /* <DEDUP_REMOVED lines=9> */
.L_x_47:
[----:B------:R-:W-:Y:S05]  /*27a0*/  BSYNC B0 ;  /* 0x0000000000007941 */ /* 0x000fea0003800000 */
.L_x_46:
        /* <DEDUP_REMOVED lines=9> */
.L_x_49:
[----:B------:R-:W-:Y:S05]  /*2840*/  BSYNC B0 ;  /* 0x0000000000007941 */ /* 0x000fea0003800000 */
.L_x_48:
[----:B-----5:R-:W-:Y:S01]  /*2850*/  LOP3.LUT R19, R18, 0xffffe000, RZ, 0xc0, !PT ;  /* 0xffffe00012137812 */ /* 0x020fe200078ec0ff */
[----:B------:R-:W-:Y:S01]  /*2860*/  BSSY B0, `(.L_x_50) ;  /* 0x000000a000007945 */ /* 0x000fe20003800000 */
[----:B------:R-:W-:-:S03]  /*2870*/  ISETP.GT.AND P2, PT, R10, 0x20, PT ;  /* 0x000000200a00780c */ /* 0x000fc60003f44270 */
[----:B------:R-:W-:-:S04]  /*2880*/  FMUL R16, R19, R14 ;  /* 0x0000000e13107220 */ /* 0x000fc80000400000 */
[----:B------:R-:W-:Y:S01]  /*2890*/  FFMA R135, R135, R11, R16 ;  /* 0x0000000b87877223 */ /* 0x000fe20000000010 */
[----:B------:R-:W-:-:S04]  /*28a0*/  P2R R16, PR, RZ, 0x4 ;  /* 0x00000004ff107803 */ /* 0x000fc80000000000 */
[----:B------:R-:W-:-:S05]  /*28b0*/  F2FP.TF32.F32.PACK_B R135, R135 ;  /* 0x00000087ff87723e */ /* 0x000fca00024050ff */
[----:B------:R0:W-:Y:S01]  /*28c0*/  @P0 STG.E desc[UR14][R6.64+0x64], R135 ;  /* 0x0000648706000986 */ /* 0x0001e2000c10190e */
[----:B------:R-:W-:-:S13]  /*28d0*/  ISETP.GT.AND P0, PT, R0, RZ, P2 ;  /* 0x000000ff0000720c */ /* 0x000fda0001704270 */
[----:B0-----:R-:W-:Y:S05]  /*28e0*/  @!P0 BRA `(.L_x_51) ;  /* 0x0000000000048947 */ /* 0x001fea0003800000 */
[----:B------:R0:W5:Y:S02]  /*28f0*/  LDG.E.LTC128B R18, desc[UR14][R4.64+0x80] ;  /* 0x0000800e04127981 */ /* 0x000164000c1e1920 */
.L_x_51:
[----:B------:R-:W-:Y:S05]  /*2900*/  BSYNC B0 ;  /* 0x0000000000007941 */ /* 0x000fea0003800000 */
.L_x_50:
        /* <DEDUP_REMOVED lines=11> */
.L_x_53:
[----:B------:R-:W-:Y:S05]  /*29c0*/  BSYNC B0 ;  /* 0x0000000000007941 */ /* 0x000fea0003800000 */
.L_x_52:
        /* <DEDUP_REMOVED lines=9> */
.L_x_55:
[----:B------:R-:W-:Y:S05]  /*2a60*/  BSYNC B0 ;  /* 0x0000000000007941 */ /* 0x000fea0003800000 */
.L_x_54:
        /* <DEDUP_REMOVED lines=9> */
.L_x_57:
[----:B------:R-:W-:Y:S05]  /*2b00*/  BSYNC B0 ;  /* 0x0000000000007941 */ /* 0x000fea0003800000 */
.L_x_56:
        /* <DEDUP_REMOVED lines=11> */
.L_x_59:
[----:B------:R-:W-:Y:S05]  /*2bc0*/  BSYNC B0 ;  /* 0x0000000000007941 */ /* 0x000fea0003800000 */
.L_x_58:
[----:B-----5:R-:W-:Y:S01]  /*2bd0*/  LOP3.LUT R19, R18, 0xffffe000, RZ, 0xc0, !PT ;  /* 0xffffe00012137812 */ /* 0x020fe200078ec0ff */
[----:B------:R-:W-:Y:S01]  /*2be0*/  BSSY B0, `(.L_x_60) ;  /* 0x0000009000007945 */ /* 0x000fe20003800000 */
[----:B------:R-:W-:-:S03]  /*2bf0*/  ISETP.GT.AND P4, PT, R10, 0x29, PT ;  /* 0x000000290a00780c */ /* 0x000fc60003f84270 */
[----:B------:R-:W-:-:S04]  /*2c00*/  FMUL R19, R19, R14 ;  /* 0x0000000e13137220 */ /* 0x000fc80000400000 */
[----:B------:R-:W-:-:S05]  /*2c10*/  FFMA R19, R140, R11, R19 ;  /* 0x0000000b8c137223 */ /* 0x000fca0000000013 */
[----:B------:R-:W-:-:S05]  /*2c20*/  F2FP.TF32.F32.PACK_B R19, R19 ;  /* 0x00000013ff13723e */ /* 0x000fca00024050ff */
[----:B------:R0:W-:Y:S01]  /*2c30*/  @P0 STG.E desc[UR14][R2.64+0xa0], R19 ;  /* 0x0000a01302000986 */ /* 0x0001e2000c10190e */
[----:B------:R-:W-:-:S13]  /*2c40*/  ISETP.GT.AND P0, PT, R0, RZ, P4 ;  /* 0x000000ff0000720c */ /* 0x000fda0002704270 */
[----:B0-----:R-:W-:Y:S05]  /*2c50*/  @!P0 BRA `(.L_x_61) ;  /* 0x0000000000048947 */ /* 0x001fea0003800000 */
[----:B------:R0:W5:Y:S02]  /*2c60*/  LDG.E.LTC128B R18, desc[UR14][R4.64+0xa4] ;  /* 0x0000a40e04127981 */ /* 0x000164000c1e1920 */
.L_x_61:
[----:B------:R-:W-:Y:S05]  /*2c70*/  BSYNC B0 ;  /* 0x0000000000007941 */ /* 0x000fea0003800000 */
.L_x_60:
        /* <DEDUP_REMOVED lines=9> */
.L_x_63:
[----:B------:R-:W-:Y:S05]  /*2d10*/  BSYNC B0 ;  /* 0x0000000000007941 */ /* 0x000fea0003800000 */
.L_x_62:
        /* <DEDUP_REMOVED lines=9> */
.L_x_65:
[----:B------:R-:W-:Y:S05]  /*2db0*/  BSYNC B0 ;  /* 0x0000000000007941 */ /* 0x000fea0003800000 */
.L_x_64:
        /* <DEDUP_REMOVED lines=10> */
.L_x_67:
[----:B------:R-:W-:Y:S05]  /*2e60*/  BSYNC B0 ;  /* 0x0000000000007941 */ /* 0x000fea0003800000 */
.L_x_66:
        /* <DEDUP_REMOVED lines=10> */
.L_x_69:
[----:B------:R-:W-:Y:S05]  /*2f10*/  BSYNC B0 ;  /* 0x0000000000007941 */ /* 0x000fea0003800000 */
.L_x_68:
        /* <DEDUP_REMOVED lines=9> */
.L_x_71:
[----:B------:R-:W-:Y:S05]  /*2fb0*/  BSYNC B0 ;  /* 0x0000000000007941 */ /* 0x000fea0003800000 */
.L_x_70:
        /* <DEDUP_REMOVED lines=9> */
.L_x_73:
[----:B------:R-:W-:Y:S05]  /*3050*/  BSYNC B0 ;  /* 0x0000000000007941 */ /* 0x000fea0003800000 */
.L_x_72:
        /* <DEDUP_REMOVED lines=10> */
.L_x_75:
[----:B------:R-:W-:Y:S05]  /*3100*/  BSYNC B0 ;  /* 0x0000000000007941 */ /* 0x000fea0003800000 */
.L_x_74:
[----:B-----5:R-:W-:Y:S01]  /*3110*/  LOP3.LUT R19, R18, 0xffffe000, RZ, 0xc0, !PT ;  /* 0xffffe00012137812 */ /* 0x020fe200078ec0ff */
[----:B------:R-:W-:Y:S04]  /*3120*/  BSSY B0, `(.L_x_76) ;  /* 0x0000009000007945 */ /* 0x000fe80003800000 */
[----:B------:R-:W-:-:S04]  /*3130*/  FMUL R19, R19, R14 ;  /* 0x0000000e13137220 */ /* 0x000fc80000400000 */
[----:B------:R-:W-:-:S05]  /*3140*/  FFMA R19, R148, R11, R19 ;  /* 0x0000000b94137223 */ /* 0x000fca0000000013 */
[----:B------:R-:W-:-:S05]  /*3150*/  F2FP.TF32.F32.PACK_B R19, R19 ;  /* 0x00000013ff13723e */ /* 0x000fca00024050ff */
[----:B------:R0:W-:Y:S01]  /*3160*/  @P0 STG.E desc[UR14][R2.64+0xe0], R19 ;  /* 0x0000e01302000986 */ /* 0x0001e2000c10190e */
[----:B------:R-:W-:-:S04]  /*3170*/  ISETP.GT.AND P0, PT, R10, 0x39, PT ;  /* 0x000000390a00780c */ /* 0x000fc80003f04270 */
[----:B------:R-:W-:-:S13]  /*3180*/  ISETP.GT.AND P5, PT, R0, RZ, P0 ;  /* 0x000000ff0000720c */ /* 0x000fda00007a4270 */
[----:B0-----:R-:W-:Y:S05]  /*3190*/  @!P5 BRA `(.L_x_77) ;  /* 0x000000000004d947 */ /* 0x001fea0003800000 */
[----:B------:R0:W5:Y:S02]  /*31a0*/  LDG.E.LTC128B R18, desc[UR14][R4.64+0xe4] ;  /* 0x0000e40e04127981 */ /* 0x000164000c1e1920 */
.L_x_77:
[----:B------:R-:W-:Y:S05]  /*31b0*/  BSYNC B0 ;  /* 0x0000000000007941 */ /* 0x000fea0003800000 */
.L_x_76:
        /* <DEDUP_REMOVED lines=9> */
.L_x_79:
[----:B------:R-:W-:Y:S05]  /*3250*/  BSYNC B0 ;  /* 0x0000000000007941 */ /* 0x000fea0003800000 */
.L_x_78:
[----:B-----5:R-:W-:Y:S01]  /*3260*/  LOP3.LUT R19, R18, 0xffffe000, RZ, 0xc0, !PT ;  /* 0xffffe00012137812 */ /* 0x020fe200078ec0ff */
[----:B------:R-:W-:Y:S01]  /*3270*/  BSSY B0, `(.L_x_80) ;  /* 0x0000009000007945 */ /* 0x000fe20003800000 */
[----:B------:R-:W-:-:S03]  /*3280*/  IMAD.MOV.U32 R16, RZ, RZ, R18 ;  /* 0x000000ffff107224 */ /* 0x000fc600078e0012 */
[----:B------:R-:W-:-:S04]  /*3290*/  FMUL R19, R19, R14 ;  /* 0x0000000e13137220 */ /* 0x000fc80000400000 */
[----:B------:R-:W-:-:S05]  /*32a0*/  FFMA R19, R150, R11, R19 ;  /* 0x0000000b96137223 */ /* 0x000fca0000000013 */
[----:B------:R-:W-:-:S05]  /*32b0*/  F2FP.TF32.F32.PACK_B R19, R19 ;  /* 0x00000013ff13723e */ /* 0x000fca00024050ff */
[----:B------:R0:W-:Y:S01]  /*32c0*/  @P5 STG.E desc[UR14][R6.64+0xe0], R19 ;  /* 0x0000e01306005986 */ /* 0x0001e2000c10190e */
[----:B------:R-:W-:-:S13]  /*32d0*/  ISETP.GT.AND P5, PT, R0, 0x8, P0 ;  /* 0x000000080000780c */ /* 0x000fda00007a4270 */
[----:B0-----:R-:W-:Y:S05]  /*32e0*/  @!P5 BRA `(.L_x_81) ;  /* 0x000000000004d947 */ /* 0x001fea0003800000 */
[----:B------:R0:W5:Y:S02]  /*32f0*/  LDG.E.LTC128B R16, desc[UR14][R8.64+0xe4] ;  /* 0x0000e40e08107981 */ /* 0x000164000c1e1920 */
.L_x_81:
[----:B------:R-:W-:Y:S05]  /*3300*/  BSYNC B0 ;  /* 0x0000000000007941 */ /* 0x000fea0003800000 */
.L_x_80:
[----:B-----5:R-:W-:Y:S01]  /*3310*/  LOP3.LUT R19, R16, 0xffffe000, RZ, 0xc0, !PT ;  /* 0xffffe00010137812 */ /* 0x020fe200078ec0ff */
[----:B------:R-:W-:Y:S01]  /*3320*/  USHF.L.U32 UR22, UR4, 0x8, URZ ;  /* 0x0000000804167899 */ /* 0x000fe2000800063f */
[----:B--2---:R-:W-:Y:S01]  /*3330*/  LOP3.LUT R123, R17, 0x20, RZ, 0xfc, !PT ;  /* 0x00000020117b7812 */ /* 0x004fe200078efcff */
[----:B------:R-:W-:Y:S02]  /*3340*/  USHF.L.U64.HI UR4, UR4, 0x8, UR5 ;  /* 0x0000000804047899 */ /* 0x000fe40008010205 */
[----:B------:R-:W-:-:S04]  /*3350*/  FMUL R18, R19, R14 ;  /* 0x0000000e13127220 */ /* 0x000fc80000400000 */
[----:B------:R-:W-:-:S05]  /*3360*/  FFMA R151, R151, R11, R18 ;  /* 0x0000000b97977223 */ /* 0x000fca0000000012 */
[----:B------:R-:W-:-:S05]  /*3370*/  F2FP.TF32.F32.PACK_B R151, R151 ;  /* 0x00000097ff97723e */ /* 0x000fca00024050ff */
[----:B------:R-:W-:Y:S01]  /*3380*/  @P5 STG.E desc[UR14][R6.64+0xe4], R151 ;  /* 0x0000e49706005986 */ /* 0x000fe2000c10190e */
[----:B------:R-:W-:-:S05]  /*3390*/  IADD3 R126, P5, R123, R2, RZ ;  /* 0x000000027b7e7210 */ /* 0x000fca0007fbe0ff */
[----:B------:R-:W-:Y:S01]  /*33a0*/  IMAD.X R127, R21, 0x1, R3, P5 ;  /* 0x00000001157f7824 */ /* 0x000fe200028e0603 */
[----:B------:R-:W-:-:S04]  /*33b0*/  IADD3 R18, P5, R4, UR22, RZ ;  /* 0x0000001604127c10 */ /* 0x000fc8000ffbe0ff */
[----:B------:R-:W-:Y:S02]  /*33c0*/  IADD3.X R19, R5, UR4, RZ, P5, !PT ;  /* 0x0000000405137c10 */ /* 0x000fe4000affe4ff */
[----:B------:R-:W-:-:S04]  /*33d0*/  ISETP.GT.AND P5, PT, R10, RZ, PT ;  /* 0x000000ff0a00720c */ /* 0x000fc80003fa4270 */
[----:B------:R-:W-:-:S13]  /*33e0*/  ISETP.GT.AND P5, PT, R0, 0x40, P5 ;  /* 0x000000400000780c */ /* 0x000fda0002fa4270 */
[----:B------:R-:W2:Y:S01]  /*33f0*/  @P5 LDG.E.LTC128B R16, desc[UR14][R18.64] ;  /* 0x0000000e12105981 */ /* 0x000ea2000c1e1920 */
[----:B------:R-:W-:Y:S01]  /*3400*/  LOP3.LUT R121, R17, 0x24, RZ, 0xfc, !PT ;  /* 0x0000002411797812 */ /* 0x000fe200078efcff */
[----:B------:R-:W-:Y:S01]  /*3410*/  ULOP3.LUT UR21, UR22, 0x4, URZ, 0xfc, !UPT ;  /* 0x0000000416157892 */ /* 0x000fe2000f8efc3f */
[----:B--2---:R-:W-:-:S05]  /*3420*/  LOP3.LUT R23, R16, 0xffffe000, RZ, 0xc0, !PT ;  /* 0xffffe00010177812 */ /* 0x004fca00078ec0ff */
[----:B------:R-:W-:-:S04]  /*3430*/  FMUL R23, R23, R14 ;  /* 0x0000000e17177220 */ /* 0x000fc80000400000 */
[----:B------:R-:W-:-:S05]  /*3440*/  FFMA R133, R88, R11, R23 ;  /* 0x0000000b58857223 */ /* 0x000fca0000000017 */
[----:B------:R-:W-:-:S05]  /*3450*/  F2FP.TF32.F32.PACK_B R133, R133 ;  /* 0x00000085ff85723e */ /* 0x000fca00024050ff */
[----:B------:R2:W-:Y:S01]  /*3460*/  @P5 STG.E desc[UR14][R12.64], R133 ;  /* 0x000000850c005986 */ /* 0x0005e2000c10190e */
[----:B------:R-:W-:-:S05]  /*3470*/  IADD3 R128, P5, R121, R2, RZ ;  /* 0x0000000279807210 */ /* 0x000fca0007fbe0ff */
[----:B------:R-:W-:Y:S01]  /*3480*/  IMAD.X R129, R21, 0x1, R3, P5 ;  /* 0x0000000115817824 */ /* 0x000fe200028e0603 */
[----:B------:R-:W-:-:S04]  /*3490*/  IADD3 R130, P5, R4, UR21, RZ ;  /* 0x0000001504827c10 */ /* 0x000fc8000ffbe0ff */
[----:B------:R-:W-:Y:S02]  /*34a0*/  IADD3.X R131, R5, UR4, RZ, P5, !PT ;  /* 0x0000000405837c10 */ /* 0x000fe4000affe4ff */
[----:B------:R-:W-:-:S13]  /*34b0*/  ISETP.GT.AND P5, PT, R0, 0x40, P6 ;  /* 0x000000400000780c */ /* 0x000fda00037a4270 */
[----:B------:R-:W3:Y:S01]  /*34c0*/  @P5 LDG.E.LTC128B R16, desc[UR14][R130.64] ;  /* 0x0000000e82105981 */ /* 0x000ee2000c1e1920 */
[----:B------:R-:W-:Y:S01]  /*34d0*/  BSSY B0, `(.L_x_82) ;  /* 0x000000e000007945 */ /* 0x000fe20003800000 */
[----:B---3--:R-:W-:-:S05]  /*34e0*/  LOP3.LUT R23, R16, 0xffffe000, RZ, 0xc0, !PT ;  /* 0xffffe00010177812 */ /* 0x008fca00078ec0ff */
[----:B------:R-:W-:-:S04]  /*34f0*/  FMUL R20, R23, R14 ;  /* 0x0000000e17147220 */ /* 0x000fc80000400000 */
[----:B--2---:R-:W-:-:S05]  /*3500*/  FFMA R133, R89, R11, R20 ;  /* 0x0000000b59857223 */ /* 0x004fca0000000014 */
[----:B------:R-:W-:-:S05]  /*3510*/  F2FP.TF32.F32.PACK_B R133, R133 ;  /* 0x00000085ff85723e */ /* 0x000fca00024050ff */
[----:B------:R2:W-:Y:S01]  /*3520*/  @P5 STG.E desc[UR14][R124.64], R133 ;  /* 0x000000857c005986 */ /* 0x0005e2000c10190e */
[----:B------:R-:W-:-:S05]  /*3530*/  IADD3 R88, P5, R17, R6, RZ ;  /* 0x0000000611587210 */ /* 0x000fca0007fbe0ff */
[----:B------:R-:W-:Y:S01]  /*3540*/  IMAD.X R89, R21, 0x1, R7, P5 ;  /* 0x0000000115597824 */ /* 0x000fe200028e0607 */
[----:B------:R-:W-:-:S04]  /*3550*/  IADD3 R22, P5, R8, UR22, RZ ;  /* 0x0000001608167c10 */ /* 0x000fc8000ffbe0ff */
[----:B------:R-:W-:Y:S02]  /*3560*/  IADD3.X R23, R9, UR4, RZ, P5, !PT ;  /* 0x0000000409177c10 */ /* 0x000fe4000affe4ff */
[----:B------:R-:W-:-:S04]  /*3570*/  ISETP.GT.AND P5, PT, R10, RZ, PT ;  /* 0x000000ff0a00720c */ /* 0x000fc80003fa4270 */
[----:B------:R-:W-:-:S13]  /*3580*/  ISETP.GT.AND P5, PT, R0, 0x48, P5 ;  /* 0x000000480000780c */ /* 0x000fda0002fa4270 */
[----:B--2---:R-:W-:Y:S05]  /*3590*/  @!P5 BRA `(.L_x_83) ;  /* 0x000000000004d947 */ /* 0x004fea0003800000 */
[----:B------:R2:W5:Y:S02]  /*35a0*/  LDG.E.LTC128B R16, desc[UR14][R22.64] ;  /* 0x0000000e16107981 */ /* 0x000564000c1e1920 */
.L_x_83:
[----:B------:R-:W-:Y:S05]  /*35b0*/  BSYNC B0 ;  /* 0x0000000000007941 */ /* 0x000fea0003800000 */
.L_x_82:
[----:B-----5:R-:W-:Y:S01]  /*35c0*/  LOP3.LUT R125, R16, 0xffffe000, RZ, 0xc0, !PT ;  /* 0xffffe000107d7812 */ /* 0x020fe200078ec0ff */
[----:B------:R-:W-:Y:S04]  /*35d0*/  BSSY B0, `(.L_x_84) ;  /* 0x000000c000007945 */ /* 0x000fe80003800000 */
[----:B------:R-:W-:-:S04]  /*35e0*/  FMUL R125, R125, R14 ;  /* 0x0000000e7d7d7220 */ /* 0x000fc80000400000 */
[----:B------:R-:W-:-:S05]  /*35f0*/  FFMA R125, R90, R11, R125 ;  /* 0x0000000b5a7d7223 */ /* 0x000fca000000007d */
[----:B------:R-:W-:-:S05]  /*3600*/  F2FP.TF32.F32.PACK_B R125, R125 ;  /* 0x0000007dff7d723e */ /* 0x000fca00024050ff */
[----:B------:R3:W-:Y:S01]  /*3610*/  @P5 STG.E desc[UR14][R88.64], R125 ;  /* 0x0000007d58005986 */ /* 0x0007e2000c10190e */
[----:B------:R-:W-:-:S05]  /*3620*/  IADD3 R132, P5, R15, R6, RZ ;  /* 0x000000060f847210 */ /* 0x000fca0007fbe0ff */
[----:B------:R-:W-:Y:S01]  /*3630*/  IMAD.X R133, R21, 0x1, R7, P5 ;  /* 0x0000000115857824 */ /* 0x000fe200028e0607 */
[----:B------:R-:W-:-:S13]  /*3640*/  ISETP.GT.AND P5, PT, R0, 0x48, P6 ;  /* 0x000000480000780c */ /* 0x000fda00037a4270 */
[----:B---3--:R-:W-:Y:S05]  /*3650*/  @!P5 BRA `(.L_x_85) ;  /* 0x00000000000cd947 */ /* 0x008fea0003800000 */
[----:B------:R-:W-:-:S04]  /*3660*/  IADD3 R124, P6, R8, UR21, RZ ;  /* 0x00000015087c7c10 */ /* 0x000fc8000ffde0ff */
[----:B------:R-:W-:-:S05]  /*3670*/  IADD3.X R125, R9, UR4, RZ, P6, !PT ;  /* 0x00000004097d7c10 */ /* 0x000fca000b7fe4ff */
[----:B------:R3:W5:Y:S04]  /*3680*/  LDG.E.LTC128B R16, desc[UR14][R124.64] ;  /* 0x0000000e7c107981 */ /* 0x000768000c1e1920 */
.L_x_85:
[----:B------:R-:W-:Y:S05]  /*3690*/  BSYNC B0 ;  /* 0x0000000000007941 */ /* 0x000fea0003800000 */
.L_x_84:
[----:B---3-5:R-:W-:Y:S01]  /*36a0*/  LOP3.LUT R125, R16, 0xffffe000, RZ, 0xc0, !PT ;  /* 0xffffe000107d7812 */ /* 0x028fe200078ec0ff */
[----:B------:R-:W-:Y:S01]  /*36b0*/  ULOP3.LUT UR20, UR22, 0x20, URZ, 0xfc, !UPT ;  /* 0x0000002016147892 */ /* 0x000fe2000f8efc3f */
[----:B------:R-:W-:-:S03]  /*36c0*/  ISETP.GT.AND P6, PT, R10, 0x8, PT ;  /* 0x000000080a00780c */ /* 0x000fc60003fc4270 */
[----:B------:R-:W-:-:S04]  /*36d0*/  FMUL R20, R125, R14 ;  /* 0x0000000e7d147220 */ /* 0x000fc80000400000 */
[----:B------:R-:W-:Y:S01]  /*36e0*/  FFMA R137, R91, R11, R20 ;  /* 0x0000000b5b897223 */ /* 0x000fe20000000014 */
[----:B------:R-:W-:-:S04]  /*36f0*/  LOP3.LUT R91, R17, 0x40, RZ, 0xfc, !PT ;  /* 0x00000040115b7812 */ /* 0x000fc800078efcff */
[----:B------:R-:W-:-:S05]  /*3700*/  F2FP.TF32.F32.PACK_B R137, R137 ;  /* 0x00000089ff89723e */ /* 0x000fca00024050ff */
[----:B------:R3:W-:Y:S01]  /*3710*/  @P5 STG.E desc[UR14][R132.64], R137 ;  /* 0x0000008984005986 */ /* 0x0007e2000c10190e */
[----:B------:R-:W-:-:S05]  /*3720*/  IADD3 R130, P5, R91, R2, RZ ;  /* 0x000000025b827210 */ /* 0x000fca0007fbe0ff */
[----:B------:R-:W-:Y:S01]  /*3730*/  IMAD.X R131, R21, 0x1, R3, P5 ;  /* 0x0000000115837824 */ /* 0x000fe200028e0603 */
[----:B------:R-:W-:-:S04]  /*3740*/  IADD3 R134, P5, R4, UR20, RZ ;  /* 0x0000001404867c10 */ /* 0x000fc8000ffbe0ff */
[----:B------:R-:W-:Y:S02]  /*3750*/  IADD3.X R135, R5, UR4, RZ, P5, !PT ;  /* 0x0000000405877c10 */ /* 0x000fe4000affe4ff */
[----:B------:R-:W-:-:S13]  /*3760*/  ISETP.GT.AND P5, PT, R0, 0x40, P6 ;  /* 0x000000400000780c */ /* 0x000fda00037a4270 */
[----:B------:R-:W2:Y:S01]  /*3770*/  @P5 LDG.E.LTC128B R16, desc[UR14][R134.64] ;  /* 0x0000000e86105981 */ /* 0x000ea2000c1e1920 */
[----:B------:R-:W-:Y:S01]  /*3780*/  ULOP3.LUT UR19, UR22, 0x24, URZ, 0xfc, !UPT ;  /* 0x0000002416137892 */ /* 0x000fe2000f8efc3f */
[----:B--2---:R-:W-:-:S05]  /*3790*/  LOP3.LUT R125, R16, 0xffffe000, RZ, 0xc0, !PT ;  /* 0xffffe000107d7812 */ /* 0x004fca00078ec0ff */
[----:B------:R-:W-:-:S04]  /*37a0*/  FMUL R125, R125, R14 ;  /* 0x0000000e7d7d7220 */ /* 0x000fc80000400000 */
[----:B------:R-:W-:Y:S01]  /*37b0*/  FFMA R139, R92, R11, R125 ;  /* 0x0000000b5c8b7223 */ /* 0x000fe2000000007d */
[----:B------:R-:W-:-:S04]  /*37c0*/  LOP3.LUT R125, R17, 0x44, RZ, 0xfc, !PT ;  /* 0x00000044117d7812 */ /* 0x000fc800078efcff */
[----:B------:R-:W-:-:S05]  /*37d0*/  F2FP.TF32.F32.PACK_B R139, R139 ;  /* 0x0000008bff8b723e */ /* 0x000fca00024050ff */
[----:B------:R2:W-:Y:S01]  /*37e0*/  @P5 STG.E desc[UR14][R126.64], R139 ;  /* 0x0000008b7e005986 */ /* 0x0005e2000c10190e */
[----:B---3--:R-:W-:-:S05]  /*37f0*/  IADD3 R132, P5, R125, R2, RZ ;  /* 0x000000027d847210 */ /* 0x008fca0007fbe0ff */
[----:B------:R-:W-:Y:S01]  /*3800*/  IMAD.X R133, R21, 0x1, R3, P5 ;  /* 0x0000000115857824 */ /* 0x000fe200028e0603 */
[----:B------:R-:W-:-:S04]  /*3810*/  IADD3 R136, P5, R4, UR19, RZ ;  /* 0x0000001304887c10 */ /* 0x000fc8000ffbe0ff */
[----:B------:R-:W-:Y:S02]  /*3820*/  IADD3.X R137, R5, UR4, RZ, P5, !PT ;  /* 0x0000000405897c10 */ /* 0x000fe4000affe4ff */
[----:B------:R-:W-:-:S04]  /*3830*/  ISETP.GT.AND P5, PT, R10, 0x9, PT ;  /* 0x000000090a00780c */ /* 0x000fc80003fa4270 */
[----:B------:R-:W-:-:S13]  /*3840*/  ISETP.GT.AND P5, PT, R0, 0x40, P5 ;  /* 0x000000400000780c */ /* 0x000fda0002fa4270 */
[----:B------:R-:W3:Y:S01]  /*3850*/  @P5 LDG.E.LTC128B R16, desc[UR14][R136.64] ;  /* 0x0000000e88105981 */ /* 0x000ee2000c1e1920 */
[----:B------:R-:W-:Y:S01]  /*3860*/  BSSY B0, `(.L_x_86) ;  /* 0x000000d000007945 */ /* 0x000fe20003800000 */
[----:B---3--:R-:W-:-:S05]  /*3870*/  LOP3.LUT R135, R16, 0xffffe000, RZ, 0xc0, !PT ;  /* 0xffffe00010877812 */ /* 0x008fca00078ec0ff */
[----:B------:R-:W-:-:S04]  /*3880*/  FMUL R20, R135, R14 ;  /* 0x0000000e87147220 */ /* 0x000fc80000400000 */
[----:B------:R-:W-:-:S05]  /*3890*/  FFMA R93, R93, R11, R20 ;  /* 0x0000000b5d5d7223 */ /* 0x000fca0000000014 */
[----:B------:R-:W-:-:S05]  /*38a0*/  F2FP.TF32.F32.PACK_B R93, R93 ;  /* 0x0000005dff5d723e */ /* 0x000fca00024050ff */
[----:B------:R3:W-:Y:S01]  /*38b0*/  @P5 STG.E desc[UR14][R128.64], R93 ;  /* 0x0000005d80005986 */ /* 0x0007e2000c10190e */
[----:B--2---:R-:W-:-:S05]  /*38c0*/  IADD3 R126, P5, R123, R6, RZ ;  /* 0x000000067b7e7210 */ /* 0x004fca0007fbe0ff */
[----:B------:R-:W-:Y:S01]  /*38d0*/  IMAD.X R127, R21, 0x1, R7, P5 ;  /* 0x00000001157f7824 */ /* 0x000fe200028e0607 */
[----:B------:R-:W-:-:S13]  /*38e0*/  ISETP.GT.AND P5, PT, R0, 0x48, P6 ;  /* 0x000000480000780c */ /* 0x000fda00037a4270 */
[----:B---3--:R-:W-:Y:S05]  /*38f0*/  @!P5 BRA `(.L_x_87) ;  /* 0x00000000000cd947 */ /* 0x008fea0003800000 */
[----:B------:R-:W-:-:S04]  /*3900*/  IADD3 R92, P6, R8, UR20, RZ ;  /* 0x00000014085c7c10 */ /* 0x000fc8000ffde0ff */
[----:B------:R-:W-:-:S05]  /*3910*/  IADD3.X R93, R9, UR4, RZ, P6, !PT ;  /* 0x00000004095d7c10 */ /* 0x000fca000b7fe4ff */
[----:B------:R2:W5:Y:S04]  /*3920*/  LDG.E.LTC128B R16, desc[UR14][R92.64] ;  /* 0x0000000e5c107981 */ /* 0x000568000c1e1920 */
.L_x_87:
[----:B------:R-:W-:Y:S05]  /*3930*/  BSYNC B0 ;  /* 0x0000000000007941 */ /* 0x000fea0003800000 */
.L_x_86:
[----:B--2--5:R-:W-:Y:S01]  /*3940*/  LOP3.LUT R93, R16, 0xffffe000, RZ, 0xc0, !PT ;  /* 0xffffe000105d7812 */ /* 0x024fe200078ec0ff */
[----:B------:R-:W-:Y:S01]  /*3950*/  BSSY B0, `(.L_x_88) ;  /* 0x000000d000007945 */ /* 0x000fe20003800000 */
[----:B------:R-:W-:-:S03]  /*3960*/  ISETP.GT.AND P6, PT, R10, 0x9, PT ;  /* 0x000000090a00780c */ /* 0x000fc60003fc4270 */
[----:B------:R-:W-:-:S04]  /*3970*/  FMUL R93, R93, R14 ;  /* 0x0000000e5d5d7220 */ /* 0x000fc80000400000 */
[----:B------:R-:W-:-:S05]  /*3980*/  FFMA R93, R94, R11, R93 ;  /* 0x0000000b5e5d7223 */ /* 0x000fca000000005d */
[----:B------:R-:W-:-:S05]  /*3990*/  F2FP.TF32.F32.PACK_B R93, R93 ;  /* 0x0000005dff5d723e */ /* 0x000fca00024050ff */
[----:B------:R2:W-:Y:S01]  /*39a0*/  @P5 STG.E desc[UR14][R126.64], R93 ;  /* 0x0000005d7e005986 */ /* 0x0005e2000c10190e */
[----:B------:R-:W-:-:S05]  /*39b0*/  IADD3 R128, P5, R121, R6, RZ ;  /* 0x0000000679807210 */ /* 0x000fca0007fbe0ff */
[----:B------:R-:W-:Y:S01]  /*39c0*/  IMAD.X R129, R21, 0x1, R7, P5 ;  /* 0x0000000115817824 */ /* 0x000fe200028e0607 */
[----:B------:R-:W-:-:S13]  /*39d0*/  ISETP.GT.AND P5, PT, R0, 0x48, P6 ;  /* 0x000000480000780c */ /* 0x000fda00037a4270 */
[----:B--2---:R-:W-:Y:S05]  /*39e0*/  @!P5 BRA `(.L_x_89) ;  /* 0x00000000000cd947 */ /* 0x004fea0003800000 */
[----:B------:R-:W-:-:S04]  /*39f0*/  IADD3 R92, P6, R8, UR19, RZ ;  /* 0x00000013085c7c10 */ /* 0x000fc8000ffde0ff */
[----:B------:R-:W-:-:S05]  /*3a00*/  IADD3.X R93, R9, UR4, RZ, P6, !PT ;  /* 0x00000004095d7c10 */ /* 0x000fca000b7fe4ff */
[----:B------:R2:W5:Y:S04]  /*3a10*/  LDG.E.LTC128B R16, desc[UR14][R92.64] ;  /* 0x0000000e5c107981 */ /* 0x000568000c1e1920 */
.L_x_89:
[----:B------:R-:W-:Y:S05]  /*3a20*/  BSYNC B0 ;  /* 0x0000000000007941 */ /* 0x000fea0003800000 */
.L_x_88:
[----:B--2--5:R-:W-:Y:S01]  /*3a30*/  LOP3.LUT R93, R16, 0xffffe000, RZ, 0xc0, !PT ;  /* 0xffffe000105d7812 */ /* 0x024fe200078ec0ff */
[----:B------:R-:W-:Y:S01]  /*3a40*/  ULOP3.LUT UR18, UR22, 0x40, URZ, 0xfc, !UPT ;  /* 0x0000004016127892 */ /* 0x000fe2000f8efc3f */
[----:B------:R-:W-:-:S03]  /*3a50*/  ISETP.GT.AND P6, PT, R10, 0x10, PT ;  /* 0x000000100a00780c */ /* 0x000fc60003fc4270 */
[----:B------:R-:W-:Y:S01]  /*3a60*/  FMUL R20, R93, R14 ;  /* 0x0000000e5d147220 */ /* 0x000fe20000400000 */
[----:B------:R-:W-:-:S03]  /*3a70*/  LOP3.LUT R93, R17, 0x60, RZ, 0xfc, !PT ;  /* 0x00000060115d7812 */ /* 0x000fc600078efcff */
        /* <DEDUP_REMOVED lines=9> */
[----:B------:R-:W-:Y:S01]  /*3b10*/  ULOP3.LUT UR17, UR22, 0x44, URZ, 0xfc, !UPT ;  /* 0x0000004416117892 */ /* 0x000fe2000f8efc3f */
[----:B---3--:R-:W-:-:S05]  /*3b20*/  LOP3.LUT R95, R16, 0xffffe000, RZ, 0xc0, !PT ;  /* 0xffffe000105f7812 */ /* 0x008fca00078ec0ff */
[----:B------:R-:W-:-:S04]  /*3b30*/  FMUL R95, R95, R14 ;  /* 0x0000000e5f5f7220 */ /* 0x000fc80000400000 */
[----:B------:R-:W-:Y:S01]  /*3b40*/  FFMA R139, R96, R11, R95 ;  /* 0x0000000b608b7223 */ /* 0x000fe2000000005f */
[----:B------:R-:W-:-:S04]  /*3b50*/  LOP3.LUT R95, R17, 0x64, RZ, 0xfc, !PT ;  /* 0x00000064115f7812 */ /* 0x000fc800078efcff */
[----:B------:R-:W-:-:S05]  /*3b60*/  F2FP.TF32.F32.PACK_B R139, R139 ;  /* 0x0000008bff8b723e */ /* 0x000fca00024050ff */
[----:B------:R3:W-:Y:S01]  /*3b70*/  @P5 STG.E desc[UR14][R130.64], R139 ;  /* 0x0000008b82005986 */ /* 0x0007e2000c10190e */
[----:B--2---:R-:W-:-:S05]  /*3b80*/  IADD3 R128, P5, R95, R2, RZ ;  /* 0x000000025f807210 */ /* 0x004fca0007fbe0ff */
[----:B------:R-:W-:Y:S01]  /*3b90*/  IMAD.X R129, R21, 0x1, R3, P5 ;  /* 0x0000000115817824 */ /* 0x000fe200028e0603 */
[----:B------:R-:W-:-:S04]  /*3ba0*/  IADD3 R136, P5, R4, UR17, RZ ;  /* 0x0000001104887c10 */ /* 0x000fc8000ffbe0ff */
[----:B------:R-:W-:Y:S02]  /*3bb0*/  IADD3.X R137, R5, UR4, RZ, P5, !PT ;  /* 0x0000000405897c10 */ /* 0x000fe4000affe4ff */
[----:B------:R-:W-:-:S04]  /*3bc0*/  ISETP.GT.AND P5, PT, R10, 0x11, PT ;  /* 0x000000110a00780c */ /* 0x000fc80003fa4270 */
[----:B------:R-:W-:-:S13]  /*3bd0*/  ISETP.GT.AND P5, PT, R0, 0x40, P5 ;  /* 0x000000400000780c */ /* 0x000fda0002fa4270 */
[----:B------:R-:W2:Y:S01]  /*3be0*/  @P5 LDG.E.LTC128B R16, desc[UR14][R136.64] ;  /* 0x0000000e88105981 */ /* 0x000ea2000c1e1920 */
[----:B------:R-:W-:Y:S01]  /*3bf0*/  BSSY B0, `(.L_x_90) ;  /* 0x000000d000007945 */ /* 0x000fe20003800000 */
[----:B--2---:R-:W-:-:S05]  /*3c00*/  LOP3.LUT R135, R16, 0xffffe000, RZ, 0xc0, !PT ;  /* 0xffffe00010877812 */ /* 0x004fca00078ec0ff */
[----:B------:R-:W-:-:S04]  /*3c10*/  FMUL R20, R135, R14 ;  /* 0x0000000e87147220 */ /* 0x000fc80000400000 */
[----:B------:R-:W-:-:S05]  /*3c20*/  FFMA R97, R97, R11, R20 ;  /* 0x0000000b61617223 */ /* 0x000fca0000000014 */
[----:B------:R-:W-:-:S05]  /*3c30*/  F2FP.TF32.F32.PACK_B R97, R97 ;  /* 0x00000061ff61723e */ /* 0x000fca00024050ff */
[----:B------:R2:W-:Y:S01]  /*3c40*/  @P5 STG.E desc[UR14][R132.64], R97 ;  /* 0x0000006184005986 */ /* 0x0005e2000c10190e */
[----:B---3--:R-:W-:-:S05]  /*3c50*/  IADD3 R130, P5, R91, R6, RZ ;  /* 0x000000065b827210 */ /* 0x008fca0007fbe0ff */
[----:B------:R-:W-:Y:S01]  /*3c60*/  IMAD.X R131, R21, 0x1, R7, P5 ;  /* 0x0000000115837824 */ /* 0x000fe200028e0607 */
[----:B------:R-:W-:-:S13]  /*3c70*/  ISETP.GT.AND P5, PT, R0, 0x48, P6 ;  /* 0x000000480000780c */ /* 0x000fda00037a4270 */
[----:B--2---:R-:W-:Y:S05]  /*3c80*/  @!P5 BRA `(.L_x_91) ;  /* 0x00000000000cd947 */ /* 0x004fea0003800000 */
[----:B------:R-:W-:-:S04]  /*3c90*/  IADD3 R96, P6, R8, UR18, RZ ;  /* 0x0000001208607c10 */ /* 0x000fc8000ffde0ff */
[----:B------:R-:W-:-:S05]  /*3ca0*/  IADD3.X R97, R9, UR4, RZ, P6, !PT ;  /* 0x0000000409617c10 */ /* 0x000fca000b7fe4ff */
[----:B------:R2:W5:Y:S04]  /*3cb0*/  LDG.E.LTC128B R16, desc[UR14][R96.64] ;  /* 0x0000000e60107981 */ /* 0x000568000c1e1920 */
.L_x_91:
[----:B------:R-:W-:Y:S05]  /*3cc0*/  BSYNC B0 ;  /* 0x0000000000007941 */ /* 0x000fea0003800000 */
.L_x_90:
        /* <DEDUP_REMOVED lines=14> */
.L_x_93:
[----:B------:R-:W-:Y:S05]  /*3db0*/  BSYNC B0 ;  /* 0x0000000000007941 */ /* 0x000fea0003800000 */
.L_x_92:
        /* <DEDUP_REMOVED lines=41> */
.L_x_95:
[----:B------:R-:W-:Y:S05]  /*4050*/  BSYNC B0 ;  /* 0x0000000000007941 */ /* 0x000fea0003800000 */
.L_x_94:
        /* <DEDUP_REMOVED lines=14> */
.L_x_97:
[----:B------:R-:W-:Y:S05]  /*4140*/  BSYNC B0 ;  /* 0x0000000000007941 */ /* 0x000fea0003800000 */
.L_x_96:
        /* <DEDUP_REMOVED lines=41> */
.L_x_99:
[----:B------:R-:W-:Y:S05]  /*43e0*/  BSYNC B0 ;  /* 0x0000000000007941 */ /* 0x000fea0003800000 */
.L_x_98:
        /* <DEDUP_REMOVED lines=14> */
.L_x_101:
[----:B------:R-:W-:Y:S05]  /*44d0*/  BSYNC B0 ;  /* 0x0000000000007941 */ /* 0x000fea0003800000 */
.L_x_100:
        /* <DEDUP_REMOVED lines=40> */
.L_x_103:
[----:B------:R-:W-:Y:S05]  /*4760*/  BSYNC B0 ;  /* 0x0000000000007941 */ /* 0x000fea0003800000 */
.L_x_102:
[----:B--2--5:R-:W-:Y:S01]  /*4770*/  LOP3.LUT R109, R16, 0xffffe000, RZ, 0xc0, !PT ;  /* 0xffffe000106d7812 */ /* 0x024fe200078ec0ff */
        /* <DEDUP_REMOVED lines=12> */
.L_x_105:
[----:B------:R-:W-:Y:S05]  /*4840*/  BSYNC B0 ;  /* 0x0000000000007941 */ /* 0x000fea0003800000 */
.L_x_104:
[----:B--2--5:R-:W-:Y:S01]  /*4850*/  LOP3.LUT R109, R16, 0xffffe000, RZ, 0xc0, !PT ;  /* 0xffffe000106d7812 */ /* 0x024fe200078ec0ff */
[----:B------:R-:W-:-:S04]  /*4860*/  ULOP3.LUT UR8, UR22, 0xc0, URZ, 0xfc, !UPT ;  /* 0x000000c016087892 */ /* 0x000fc8000f8efc3f */
        /* <DEDUP_REMOVED lines=14> */
[----:B--2---:R-:W-:Y:S01]  /*4950*/  FFMA R137, R112, R11, R111 ;  /* 0x0000000b70897223 */ /* 0x004fe2000000006f */
        /* <DEDUP_REMOVED lines=22> */
.L_x_107:
[----:B------:R-:W-:Y:S05]  /*4ac0*/  BSYNC B0 ;  /* 0x0000000000007941 */ /* 0x000fea0003800000 */
.L_x_106:
        /* <DEDUP_REMOVED lines=13> */
.L_x_109:
[----:B------:R-:W-:Y:S05]  /*4ba0*/  BSYNC B0 ;  /* 0x0000000000007941 */ /* 0x000fea0003800000 */
.L_x_108:
[----:B--2--5:R-:W-:Y:S01]  /*4bb0*/  LOP3.LUT R3, R16, 0xffffe000, RZ, 0xc0, !PT ;  /* 0xffffe00010037812 */ /* 0x024fe200078ec0ff */
[----:B------:R-:W-:-:S04]  /*4bc0*/  ULOP3.LUT UR6, UR22, 0xe0, URZ, 0xfc, !UPT ;  /* 0x000000e016067892 */ /* 0x000fc8000f8efc3f */
        /* <DEDUP_REMOVED lines=13> */
[----:B------:R-:W-:-:S05]  /*4ca0*/  FFMA R115, R116, R11, R115 ;  /* 0x0000000b74737223 */ /* 0x000fca0000000073 */
[----:B------:R-:W-:-:S05]  /*4cb0*/  F2FP.TF32.F32.PACK_B R115, R115 ;  /* 0x00000073ff73723e */ /* 0x000fca00024050ff */
[----:B------:R2:W-:Y:S01]  /*4cc0*/  @P5 STG.E desc[UR14][R126.64], R115 ;  /* 0x000000737e005986 */ /* 0x0005e2000c10190e */
[----:B------:R-:W-:-:S05]  /*4cd0*/  IADD3 R6, P5, R111, R6, RZ ;  /* 0x000000066f067210 */ /* 0x000fca0007fbe0ff */
[----:B------:R-:W-:Y:S01]  /*4ce0*/  IMAD.X R7, R21, 0x1, R7, P5 ;  /* 0x0000000115077824 */ /* 0x000fe200028e0607 */
[----:B-1--4-:R-:W-:-:S04]  /*4cf0*/  IADD3 R4, P5, R4, UR5, RZ ;  /* 0x0000000504047c10 */ /* 0x012fc8000ffbe0ff */
[----:B------:R-:W-:Y:S02]  /*4d00*/  IADD3.X R5, R5, UR4, RZ, P5, !PT ;  /* 0x0000000405057c10 */ /* 0x000fe4000affe4ff */
        /* <DEDUP_REMOVED lines=15> */
.L_x_111:
[----:B------:R-:W-:Y:S05]  /*4e00*/  BSYNC B0 ;  /* 0x0000000000007941 */ /* 0x000fea0003800000 */
.L_x_110:
[----:B-1---5:R-:W-:Y:S01]  /*4e10*/  LOP3.LUT R5, R16, 0xffffe000, RZ, 0xc0, !PT ;  /* 0xffffe00010057812 */ /* 0x022fe200078ec0ff */
[----:B------:R-:W-:Y:S04]  /*4e20*/  BSSY B0, `(.L_x_112) ;  /* 0x000000c000007945 */ /* 0x000fe80003800000 */
        /* <DEDUP_REMOVED lines=9> */
[----:B-1----:R-:W-:Y:S05]  /*4ec0*/  @!P5 BRA `(.L_x_113) ;  /* 0x000000000004d947 */ /* 0x002fea0003800000 */
[----:B------:R1:W5:Y:S02]  /*4ed0*/  LDG.E.LTC128B R16, desc[UR14][R4.64] ;  /* 0x0000000e04107981 */ /* 0x000364000c1e1920 */
.L_x_113:
[----:B------:R-:W-:Y:S05]  /*4ee0*/  BSYNC B0 ;  /* 0x0000000000007941 */ /* 0x000fea0003800000 */
.L_x_112:
[----:B-1---5:R-:W-:Y:S01]  /*4ef0*/  LOP3.LUT R5, R16, 0xffffe000, RZ, 0xc0, !PT ;  /* 0xffffe00010057812 */ /* 0x022fe200078ec0ff */
[----:B------:R-:W-:Y:S01]  /*4f00*/  BSSY B0, `(.L_x_114) ;  /* 0x000000d000007945 */ /* 0x000fe20003800000 */
[----:B------:R-:W-:-:S03]  /*4f10*/  ISETP.GT.AND P6, PT, R10, RZ, PT ;  /* 0x000000ff0a00720c */ /* 0x000fc60003fc4270 */
        /* <DEDUP_REMOVED lines=11> */
.L_x_115:
[----:B------:R-:W-:Y:S05]  /*4fd0*/  BSYNC B0 ;  /* 0x0000000000007941 */ /* 0x000fea0003800000 */
.L_x_114:
[----:B-----5:R-:W-:Y:S01]  /*4fe0*/  LOP3.LUT R7, R16, 0xffffe000, RZ, 0xc0, !PT ;  /* 0xffffe00010077812 */ /* 0x020fe200078ec0ff */
        /* <DEDUP_REMOVED lines=13> */
.L_x_117:
[----:B------:R-:W-:Y:S05]  /*50c0*/  BSYNC B0 ;  /* 0x0000000000007941 */ /* 0x000fea0003800000 */
.L_x_116:
[----:B--2--5:R-:W-:Y:S01]  /*50d0*/  LOP3.LUT R7, R16, 0xffffe000, RZ, 0xc0, !PT ;  /* 0xffffe00010077812 */ /* 0x024fe200078ec0ff */
        /* <DEDUP_REMOVED lines=8> */
[----:B0-----:R-:W-:-:S04]  /*5160*/  IADD3 R8, P5, R22, UR22, RZ ;  /* 0x0000001616087c10 */ /* 0x001fc8000ffbe0ff */
[----:B------:R-:W-:Y:S02]  /*5170*/  IADD3.X R9, R23, UR4, RZ, P5, !PT ;  /* 0x0000000417097c10 */ /* 0x000fe4000affe4ff */
[----:B------:R-:W-:-:S13]  /*5180*/  ISETP.GT.AND P5, PT, R0, 0x88, P6 ;  /* 0x000000880000780c */ /* 0x000fda00037a4270 */
[----:B--2---:R-:W-:Y:S05]  /*5190*/  @!P5 BRA `(.L_x_119) ;  /* 0x000000000004d947 */ /* 0x004fea0003800000 */
[----:B------:R0:W5:Y:S02]  /*51a0*/  LDG.E.LTC128B R16, desc[UR14][R8.64] ;  /* 0x0000000e08107981 */ /* 0x000164000c1e1920 */
.L_x_119:
[----:B------:R-:W-:Y:S05]  /*51b0*/  BSYNC B0 ;  /* 0x0000000000007941 */ /* 0x000fea0003800000 */
.L_x_118:
        /* <DEDUP_REMOVED lines=14> */
.L_x_121:
[----:B------:R-:W-:Y:S05]  /*52a0*/  BSYNC B0 ;  /* 0x0000000000007941 */ /* 0x000fea0003800000 */
.L_x_120:
        /* <DEDUP_REMOVED lines=14> */
.L_x_123:
[----:B------:R-:W-:Y:S05]  /*5390*/  BSYNC B0 ;  /* 0x0000000000007941 */ /* 0x000fea0003800000 */
.L_x_122:
        /* <DEDUP_REMOVED lines=14> */
.L_x_125:
[----:B------:R-:W-:Y:S05]  /*5480*/  BSYNC B0 ;  /* 0x0000000000007941 */ /* 0x000fea0003800000 */
.L_x_124:
        /* <DEDUP_REMOVED lines=14> */
.L_x_127:
[----:B------:R-:W-:Y:S05]  /*5570*/  BSYNC B0 ;  /* 0x0000000000007941 */ /* 0x000fea0003800000 */
.L_x_126:
        /* <DEDUP_REMOVED lines=14> */
.L_x_129:
[----:B------:R-:W-:Y:S05]  /*5660*/  BSYNC B0 ;  /* 0x0000000000007941 */ /* 0x000fea0003800000 */
.L_x_128:
        /* <DEDUP_REMOVED lines=14> */
.L_x_131:
[----:B------:R-:W-:Y:S05]  /*5750*/  BSYNC B0 ;  /* 0x0000000000007941 */ /* 0x000fea0003800000 */
.L_x_130:
        /* <DEDUP_REMOVED lines=14> */
.L_x_133:
[----:B------:R-:W-:Y:S05]  /*5840*/  BSYNC B0 ;  /* 0x0000000000007941 */ /* 0x000fea0003800000 */
.L_x_132:
        /* <DEDUP_REMOVED lines=14> */
.L_x_135:
[----:B------:R-:W-:Y:S05]  /*5930*/  BSYNC B0 ;  /* 0x0000000000007941 */ /* 0x000fea0003800000 */
.L_x_134:
        /* <DEDUP_REMOVED lines=14> */
.L_x_137:
[----:B------:R-:W-:Y:S05]  /*5a20*/  BSYNC B0 ;  /* 0x0000000000007941 */ /* 0x000fea0003800000 */
.L_x_136:
        /* <DEDUP_REMOVED lines=14> */
.L_x_139:
[----:B------:R-:W-:Y:S05]  /*5b10*/  BSYNC B0 ;  /* 0x0000000000007941 */ /* 0x000fea0003800000 */
.L_x_138:
        /* <DEDUP_REMOVED lines=14> */
.L_x_141:
[----:B------:R-:W-:Y:S05]  /*5c00*/  BSYNC B0 ;  /* 0x0000000000007941 */ /* 0x000fea0003800000 */
.L_x_140:
        /* <DEDUP_REMOVED lines=14> */
.L_x_143:
[----:B------:R-:W-:Y:S05]  /*5cf0*/  BSYNC B0 ;  /* 0x0000000000007941 */ /* 0x000fea0003800000 */
.L_x_142:
        /* <DEDUP_REMOVED lines=14> */
.L_x_145:
[----:B------:R-:W-:Y:S05]  /*5de0*/  BSYNC B0 ;  /* 0x0000000000007941 */ /* 0x000fea0003800000 */
.L_x_144:
        /* <DEDUP_REMOVED lines=14> */
.L_x_147:
[----:B------:R-:W-:Y:S05]  /*5ed0*/  BSYNC B0 ;  /* 0x0000000000007941 */ /* 0x000fea0003800000 */
.L_x_146:
        /* <DEDUP_REMOVED lines=14> */
.L_x_149:
[----:B------:R-:W-:Y:S05]  /*5fc0*/  BSYNC B0 ;  /* 0x0000000000007941 */ /* 0x000fea0003800000 */
.L_x_148:
        /* <DEDUP_REMOVED lines=14> */
.L_x_151:
[----:B------:R-:W-:Y:S05]  /*60b0*/  BSYNC B0 ;  /* 0x0000000000007941 */ /* 0x000fea0003800000 */
.L_x_150:
        /* <DEDUP_REMOVED lines=14> */
.L_x_153:
[----:B------:R-:W-:Y:S05]  /*61a0*/  BSYNC B0 ;  /* 0x0000000000007941 */ /* 0x000fea0003800000 */
.L_x_152:
        /* <DEDUP_REMOVED lines=14> */
.L_x_155:
[----:B------:R-:W-:Y:S05]  /*6290*/  BSYNC B0 ;  /* 0x0000000000007941 */ /* 0x000fea0003800000 */
.L_x_154:
        /* <DEDUP_REMOVED lines=13> */
.L_x_157:
[----:B------:R-:W-:Y:S05]  /*6370*/  BSYNC B0 ;  /* 0x0000000000007941 */ /* 0x000fea0003800000 */
.L_x_156:
        /* <DEDUP_REMOVED lines=14> */
.L_x_159:
[----:B------:R-:W-:Y:S05]  /*6460*/  BSYNC B0 ;  /* 0x0000000000007941 */ /* 0x000fea0003800000 */
.L_x_158:
        /* <DEDUP_REMOVED lines=13> */
.L_x_161:
[----:B------:R-:W-:Y:S05]  /*6540*/  BSYNC B0 ;  /* 0x0000000000007941 */ /* 0x000fea0003800000 */
.L_x_160:
        /* <DEDUP_REMOVED lines=13> */
.L_x_163:
[----:B------:R-:W-:Y:S05]  /*6620*/  BSYNC B0 ;  /* 0x0000000000007941 */ /* 0x000fea0003800000 */
.L_x_162:
        /* <DEDUP_REMOVED lines=13> */
.L_x_165:
[----:B------:R-:W-:Y:S05]  /*6700*/  BSYNC B0 ;  /* 0x0000000000007941 */ /* 0x000fea0003800000 */
.L_x_164:
        /* <DEDUP_REMOVED lines=13> */
.L_x_167:
[----:B------:R-:W-:Y:S05]  /*67e0*/  BSYNC B0 ;  /* 0x0000000000007941 */ /* 0x000fea0003800000 */
.L_x_166:
        /* <DEDUP_REMOVED lines=13> */
.L_x_169:
[----:B------:R-:W-:Y:S05]  /*68c0*/  BSYNC B0 ;  /* 0x0000000000007941 */ /* 0x000fea0003800000 */
.L_x_168:
        /* <DEDUP_REMOVED lines=13> */
.L_x_171:
[----:B------:R-:W-:Y:S05]  /*69a0*/  BSYNC B0 ;  /* 0x0000000000007941 */ /* 0x000fea0003800000 */
.L_x_170:
        /* <DEDUP_REMOVED lines=11> */
[----:B--2---:R-:W-:Y:S05]  /*6a60*/  @!P5 BRA `(.L_x_173) ;  /* 0x000000000004d947 */ /* 0x004fea0003800000 */
[----:B------:R2:W5:Y:S02]  /*6a70*/  LDG.E.LTC128B R16, desc[UR14][R12.64] ;  /* 0x0000000e0c107981 */ /* 0x000564000c1e1920 */
.L_x_173:
[----:B------:R-:W-:Y:S05]  /*6a80*/  BSYNC B0 ;  /* 0x0000000000007941 */ /* 0x000fea0003800000 */
.L_x_172:
        /* <DEDUP_REMOVED lines=13> */
.L_x_175:
[----:B------:R-:W-:Y:S05]  /*6b60*/  BSYNC B0 ;  /* 0x0000000000007941 */ /* 0x000fea0003800000 */
.L_x_174:
        /* <DEDUP_REMOVED lines=13> */
.L_x_177:
[----:B------:R-:W-:Y:S05]  /*6c40*/  BSYNC B0 ;  /* 0x0000000000007941 */ /* 0x000fea0003800000 */
.L_x_176:
        /* <DEDUP_REMOVED lines=14> */
.L_x_179:
[----:B------:R-:W-:Y:S05]  /*6d30*/  BSYNC B0 ;  /* 0x0000000000007941 */ /* 0x000fea0003800000 */
.L_x_178:
[----:B--2--5:R-:W-:Y:S01]  /*6d40*/  LOP3.LUT R13, R16, 0xffffe000, RZ, 0xc0, !PT ;  /* 0xffffe000100d7812 */ /* 0x024fe200078ec0ff */
[----:B------:R-:W-:Y:S01]  /*6d50*/  BSSY B0, `(.L_x_180) ;  /* 0x000000e000007945 */ /* 0x000fe20003800000 */
[----:B------:R-:W-:Y:S01]  /*6d60*/  ISETP.GT.AND P6, PT, R10, 0x1, PT ;  /* 0x000000010a00780c */ /* 0x000fe20003fc4270 */
[----:B------:R-:W-:Y:S02]  /*6d70*/  IMAD.MOV.U32 R12, RZ, RZ, R16 ;  /* 0x000000ffff0c7224 */ /* 0x000fe400078e0010 */
        /* <DEDUP_REMOVED lines=11> */
.L_x_181:
[----:B------:R-:W-:Y:S05]  /*6e30*/  BSYNC B0 ;  /* 0x0000000000007941 */ /* 0x000fea0003800000 */
.L_x_180:
        /* <DEDUP_REMOVED lines=14> */
.L_x_183:
[----:B------:R-:W-:Y:S05]  /*6f20*/  BSYNC B0 ;  /* 0x0000000000007941 */ /* 0x000fea0003800000 */
.L_x_182:
        /* <DEDUP_REMOVED lines=14> */
.L_x_185:
[----:B------:R-:W-:Y:S05]  /*7010*/  BSYNC B0 ;  /* 0x0000000000007941 */ /* 0x000fea0003800000 */
.L_x_184:
        /* <DEDUP_REMOVED lines=14> */
.L_x_187:
[----:B------:R-:W-:Y:S05]  /*7100*/  BSYNC B0 ;  /* 0x0000000000007941 */ /* 0x000fea0003800000 */
.L_x_186:
        /* <DEDUP_REMOVED lines=14> */
.L_x_189:
[----:B------:R-:W-:Y:S05]  /*71f0*/  BSYNC B0 ;  /* 0x0000000000007941 */ /* 0x000fea0003800000 */
.L_x_188:
        /* <DEDUP_REMOVED lines=14> */
.L_x_191:
[----:B------:R-:W-:Y:S05]  /*72e0*/  BSYNC B0 ;  /* 0x0000000000007941 */ /* 0x000fea0003800000 */
.L_x_190:
        /* <DEDUP_REMOVED lines=14> */
.L_x_193:
[----:B------:R-:W-:Y:S05]  /*73d0*/  BSYNC B0 ;  /* 0x0000000000007941 */ /* 0x000fea0003800000 */
.L_x_192:
        /* <DEDUP_REMOVED lines=14> */
.L_x_195:
[----:B------:R-:W-:Y:S05]  /*74c0*/  BSYNC B0 ;  /* 0x0000000000007941 */ /* 0x000fea0003800000 */
.L_x_194:
        /* <DEDUP_REMOVED lines=14> */
.L_x_197:
[----:B------:R-:W-:Y:S05]  /*75b0*/  BSYNC B0 ;  /* 0x0000000000007941 */ /* 0x000fea0003800000 */
.L_x_196:
        /* <DEDUP_REMOVED lines=14> */
.L_x_199:
[----:B------:R-:W-:Y:S05]  /*76a0*/  BSYNC B0 ;  /* 0x0000000000007941 */ /* 0x000fea0003800000 */
.L_x_198:
        /* <DEDUP_REMOVED lines=14> */
.L_x_201:
[----:B------:R-:W-:Y:S05]  /*7790*/  BSYNC B0 ;  /* 0x0000000000007941 */ /* 0x000fea0003800000 */
.L_x_200:
        /* <DEDUP_REMOVED lines=14> */
.L_x_203:
[----:B------:R-:W-:Y:S05]  /*7880*/  BSYNC B0 ;  /* 0x0000000000007941 */ /* 0x000fea0003800000 */
.L_x_202:
        /* <DEDUP_REMOVED lines=14> */
.L_x_205:
[----:B------:R-:W-:Y:S05]  /*7970*/  BSYNC B0 ;  /* 0x0000000000007941 */ /* 0x000fea0003800000 */
.L_x_204:
        /* <DEDUP_REMOVED lines=14> */
.L_x_207:
[----:B------:R-:W-:Y:S05]  /*7a60*/  BSYNC B0 ;  /* 0x0000000000007941 */ /* 0x000fea0003800000 */
.L_x_206:
        /* <DEDUP_REMOVED lines=14> */
.L_x_209:
[----:B------:R-:W-:Y:S05]  /*7b50*/  BSYNC B0 ;  /* 0x0000000000007941 */ /* 0x000fea0003800000 */
.L_x_208:
        /* <DEDUP_REMOVED lines=14> */
.L_x_211:
[----:B------:R-:W-:Y:S05]  /*7c40*/  BSYNC B0 ;  /* 0x0000000000007941 */ /* 0x000fea0003800000 */
.L_x_210:
        /* <DEDUP_REMOVED lines=14> */
.L_x_213:
[----:B------:R-:W-:Y:S05]  /*7d30*/  BSYNC B0 ;  /* 0x0000000000007941 */ /* 0x000fea0003800000 */
.L_x_212:
[----:B--2--5:R-:W-:Y:S01]  /*7d40*/  LOP3.LUT R13, R12, 0xffffe000, RZ, 0xc0, !PT ;  /* 0xffffe0000c0d7812 */ /* 0x024fe200078ec0ff */
[----:B------:R-:W-:Y:S01]  /*7d50*/  BSSY B0, `(.L_x_214) ;  /* 0x000000b000007945 */ /* 0x000fe20003800000 */
[----:B------:R-:W-:-:S03]  /*7d60*/  ISETP.GT.AND P6, PT, R10, 0x20, PT ;  /* 0x000000200a00780c */ /* 0x000fc60003fc4270 */
[----:B------:R-:W-:-:S04]  /*7d70*/  FMUL R20, R13, R14 ;  /* 0x0000000e0d147220 */ /* 0x000fc80000400000 */
[----:B------:R-:W-:-:S05]  /*7d80*/  FFMA R41, R41, R11, R20 ;  /* 0x0000000b29297223 */ /* 0x000fca0000000014 */
[----:B------:R-:W-:-:S05]  /*7d90*/  F2FP.TF32.F32.PACK_B R41, R41 ;  /* 0x00000029ff29723e */ /* 0x000fca00024050ff */
[----:B------:R2:W-:Y:S01]  /*7da0*/  @P5 STG.E desc[UR14][R26.64], R41 ;  /* 0x000000291a005986 */ /* 0x0005e2000c10190e */
[----:B------:R-:W-:-:S13]  /*7db0*/  ISETP.GT.AND P5, PT, R0, 0xc8, P6 ;  /* 0x000000c80000780c */ /* 0x000fda00037a4270 */
[----:B--2---:R-:W-:Y:S05]  /*7dc0*/  @!P5 BRA `(.L_x_215) ;  /* 0x00000000000cd947 */ /* 0x004fea0003800000 */
[----:B------:R-:W-:-:S04]  /*7dd0*/  IADD3 R12, P6, R8, UR12, RZ ;  /* 0x0000000c080c7c10 */ /* 0x000fc8000ffde0ff */
[----:B------:R-:W-:-:S05]  /*7de0*/  IADD3.X R13, R9, UR4, RZ, P6, !PT ;  /* 0x00000004090d7c10 */ /* 0x000fca000b7fe4ff */
[----:B------:R2:W5:Y:S04]  /*7df0*/  LDG.E.LTC128B R12, desc[UR14][R12.64] ;  /* 0x0000000e0c0c7981 */ /* 0x000568000c1e1920 */
.L_x_215:
[----:B------:R-:W-:Y:S05]  /*7e00*/  BSYNC B0 ;  /* 0x0000000000007941 */ /* 0x000fea0003800000 */
.L_x_214:
        /* <DEDUP_REMOVED lines=12> */
.L_x_217:
[----:B------:R-:W-:Y:S05]  /*7ed0*/  BSYNC B0 ;  /* 0x0000000000007941 */ /* 0x000fea0003800000 */
.L_x_216:
        /* <DEDUP_REMOVED lines=14> */
.L_x_219:
[----:B------:R-:W-:Y:S05]  /*7fc0*/  BSYNC B0 ;  /* 0x0000000000007941 */ /* 0x000fea0003800000 */
.L_x_218:
        /* <DEDUP_REMOVED lines=13> */
.L_x_221:
[----:B------:R-:W-:Y:S05]  /*80a0*/  BSYNC B0 ;  /* 0x0000000000007941 */ /* 0x000fea0003800000 */
.L_x_220:
[----:B--2--5:R-:W-:Y:S01]  /*80b0*/  LOP3.LUT R13, R12, 0xffffe000, RZ, 0xc0, !PT ;  /* 0xffffe0000c0d7812 */ /* 0x024fe200078ec0ff */
[----:B------:R-:W-:Y:S01]  /*80c0*/  BSSY B0, `(.L_x_222) ;  /* 0x000000c000007945 */ /* 0x000fe20003800000 */
[----:B------:R-:W-:-:S03]  /*80d0*/  ISETP.GT.AND P6, PT, R10, 0x28, PT ;  /* 0x000000280a00780c */ /* 0x000fc60003fc4270 */
[----:B------:R-:W-:Y:S01]  /*80e0*/  FMUL R10, R13, R14 ;  /* 0x0000000e0d0a7220 */ /* 0x000fe20000400000 */
[----:B------:R-:W-:-:S03]  /*80f0*/  ISETP.GT.AND P6, PT, R0, 0xc8, P6 ;  /* 0x000000c80000780c */ /* 0x000fc600037c4270 */
[----:B------:R-:W-:Y:S01]  /*8100*/  FFMA R45, R45, R11, R10 ;  /* 0x0000000b2d2d7223 */ /* 0x000fe2000000000a */
[----:B------:R-:W-:-:S04]  /*8110*/  IMAD.MOV.U32 R10, RZ, RZ, R12 ;  /* 0x000000ffff0a7224 */ /* 0x000fc800078e000c */
[----:B------:R-:W-:-:S05]  /*8120*/  F2FP.TF32.F32.PACK_B R45, R45 ;  /* 0x0000002dff2d723e */ /* 0x000fca00024050ff */
[----:B------:R2:W-:Y:S01]  /*8130*/  @P5 STG.E desc[UR14][R18.64], R45 ;  /* 0x0000002d12005986 */ /* 0x0005e2000c10190e */
[----:B------:R-:W-:Y:S05]  /*8140*/  @!P6 BRA `(.L_x_223) ;  /* 0x00000000000ce947 */ /* 0x000fea0003800000 */
[----:B------:R-:W-:-:S04]  /*8150*/  IADD3 R12, P5, R8, UR10, RZ ;  /* 0x0000000a080c7c10 */ /* 0x000fc8000ffbe0ff */
[----:B------:R-:W-:-:S05]  /*8160*/  IADD3.X R13, R9, UR4, RZ, P5, !PT ;  /* 0x00000004090d7c10 */ /* 0x000fca000affe4ff */
[----:B------:R3:W5:Y:S04]  /*8170*/  LDG.E.LTC128B R10, desc[UR14][R12.64] ;  /* 0x0000000e0c0a7981 */ /* 0x000768000c1e1920 */
.L_x_223:
[----:B------:R-:W-:Y:S05]  /*8180*/  BSYNC B0 ;  /* 0x0000000000007941 */ /* 0x000fea0003800000 */
.L_x_222:
[----:B---3-5:R-:W-:Y:S01]  /*8190*/  LOP3.LUT R13, R10, 0xffffe000, RZ, 0xc0, !PT ;  /* 0xffffe0000a0d7812 */ /* 0x028fe200078ec0ff */
[----:B------:R-:W-:Y:S01]  /*81a0*/  BSSY B0, `(.L_x_224) ;  /* 0x000000c000007945 */ /* 0x000fe20003800000 */
[----:B------:R-:W-:Y:S02]  /*81b0*/  IADD3 R12, P5, R6, R101, RZ ;  /* 0x00000065060c7210 */ /* 0x000fe40007fbe0ff */
[----:B------:R-:W-:Y:S01]  /*81c0*/  ISETP.GT.AND P4, PT, R0, 0xc8, P4 ;  /* 0x000000c80000780c */ /* 0x000fe20002784270 */
[----:B------:R-:W-:-:S04]  /*81d0*/  FMUL R13, R13, R14 ;  /* 0x0000000e0d0d7220 */ /* 0x000fc80000400000 */
[----:B------:R-:W-:Y:S01]  /*81e0*/  FFMA R15, R46, R11, R13 ;  /* 0x0000000b2e0f7223 */ /* 0x000fe2000000000d */
[----:B------:R-:W-:-:S04]  /*81f0*/  IMAD.X R13, R7, 0x1, R21, P5 ;  /* 0x00000001070d7824 */ /* 0x000fc800028e0615 */
[----:B------:R-:W-:-:S05]  /*8200*/  F2FP.TF32.F32.PACK_B R15, R15 ;  /* 0x0000000fff0f723e */ /* 0x000fca00024050ff */
[----:B------:R3:W-:Y:S01]  /*8210*/  @P6 STG.E desc[UR14][R12.64], R15 ;  /* 0x0000000f0c006986 */ /* 0x0007e2000c10190e */
[----:B------:R-:W-:Y:S05]  /*8220*/  @!P4 BRA `(.L_x_225) ;  /* 0x00000000000cc947 */ /* 0x000fea0003800000 */
[----:B---3--:R-:W-:-:S04]  /*8230*/  IADD3 R12, P5, R8, UR9, RZ ;  /* 0x00000009080c7c10 */ /* 0x008fc8000ffbe0ff */
[----:B------:R-:W-:-:S05]  /*8240*/  IADD3.X R13, R9, UR4, RZ, P5, !PT ;  /* 0x00000004090d7c10 */ /* 0x000fca000affe4ff */
[----:B------:R4:W5:Y:S04]  /*8250*/  LDG.E.LTC128B R10, desc[UR14][R12.64] ;  /* 0x0000000e0c0a7981 */ /* 0x000968000c1e1920 */
.L_x_225:
[----:B------:R-:W-:Y:S05]  /*8260*/  BSYNC B0 ;  /* 0x0000000000007941 */ /* 0x000fea0003800000 */
.L_x_224:
[----:B---345:R-:W-:Y:S01]  /*8270*/  LOP3.LUT R13, R10, 0xffffe000, RZ, 0xc0, !PT ;  /* 0xffffe0000a0d7812 */ /* 0x038fe200078ec0ff */
[----:B------:R-:W-:Y:S01]  /*8280*/  BSSY B0, `(.L_x_226) ;  /* 0x000000c000007945 */ /* 0x000fe20003800000 */
[----:B------:R-:W-:Y:S02]  /*8290*/  IADD3 R12, P6, R6, R103, RZ ;  /* 0x00000067060c7210 */ /* 0x000fe40007fde0ff */
[----:B------:R-:W-:Y:S01]  /*82a0*/  ISETP.GT.AND P5, PT, R0, 0xc0, P3 ;  /* 0x000000c00000780c */ /* 0x000fe20001fa4270 */
[----:B------:R-:W-:Y:S02]  /*82b0*/  FMUL R16, R13, R14 ;  /* 0x0000000e0d107220 */ /* 0x000fe40000400000 */
[----:B------:R-:W-:Y:S02]  /*82c0*/  IMAD.X R13, R7, 0x1, R21, P6 ;  /* 0x00000001070d7824 */ /* 0x000fe400030e0615 */
[----:B------:R-:W-:-:S05]  /*82d0*/  FFMA R47, R47, R11, R16 ;  /* 0x0000000b2f2f7223 */ /* 0x000fca0000000010 */
[----:B------:R-:W-:-:S05]  /*82e0*/  F2FP.TF32.F32.PACK_B R47, R47 ;  /* 0x0000002fff2f723e */ /* 0x000fca00024050ff */
[----:B------:R3:W-:Y:S01]  /*82f0*/  @P4 STG.E desc[UR14][R12.64], R47 ;  /* 0x0000002f0c004986 */ /* 0x0007e2000c10190e */
[----:B------:R-:W-:Y:S05]  /*8300*/  @!P5 BRA `(.L_x_227) ;  /* 0x00000000000cd947 */ /* 0x000fea0003800000 */
[----:B---3--:R-:W-:-:S04]  /*8310*/  IADD3 R12, P4, R4, UR8, RZ ;  /* 0x00000008040c7c10 */ /* 0x008fc8000ff9e0ff */
[----:B------:R-:W-:-:S05]  /*8320*/  IADD3.X R13, R5, UR4, RZ, P4, !PT ;  /* 0x00000004050d7c10 */ /* 0x000fca000a7fe4ff */
[----:B------:R4:W5:Y:S04]  /*8330*/  LDG.E.LTC128B R10, desc[UR14][R12.64] ;  /* 0x0000000e0c0a7981 */ /* 0x000968000c1e1920 */
.L_x_227:
[----:B------:R-:W-:Y:S05]  /*8340*/  BSYNC B0 ;  /* 0x0000000000007941 */ /* 0x000fea0003800000 */
.L_x_226:
[----:B---345:R-:W-:Y:S01]  /*8350*/  LOP3.LUT R13, R10, 0xffffe000, RZ, 0xc0, !PT ;  /* 0xffffe0000a0d7812 */ /* 0x038fe200078ec0ff */
        /* <DEDUP_REMOVED lines=12> */
.L_x_229:
[----:B------:R-:W-:Y:S05]  /*8420*/  BSYNC B0 ;  /* 0x0000000000007941 */ /* 0x000fea0003800000 */
.L_x_228:
        /* <DEDUP_REMOVED lines=13> */
.L_x_231:
[----:B------:R-:W-:Y:S05]  /*8500*/  BSYNC B0 ;  /* 0x0000000000007941 */ /* 0x000fea0003800000 */
.L_x_230:
        /* <DEDUP_REMOVED lines=13> */
.L_x_233:
[----:B------:R-:W-:Y:S05]  /*85e0*/  BSYNC B0 ;  /* 0x0000000000007941 */ /* 0x000fea0003800000 */
.L_x_232:
        /* <DEDUP_REMOVED lines=13> */
.L_x_235:
[----:B------:R-:W-:Y:S05]  /*86c0*/  BSYNC B0 ;  /* 0x0000000000007941 */ /* 0x000fea0003800000 */
.L_x_234:
[----:B---345:R-:W-:Y:S01]  /*86d0*/  LOP3.LUT R13, R10, 0xffffe000, RZ, 0xc0, !PT ;  /* 0xffffe0000a0d7812 */ /* 0x038fe200078ec0ff */
[----:B------:R-:W-:Y:S01]  /*86e0*/  BSSY B0, `(.L_x_236) ;  /* 0x000000c000007945 */ /* 0x000fe20003800000 */
[----:B------:R-:W-:Y:S02]  /*86f0*/  IADD3 R12, P4, R2, R109, RZ ;  /* 0x0000006d020c7210 */ /* 0x000fe40007f9e0ff */
[----:B------:R-:W-:Y:S01]  /*8700*/  ISETP.GT.AND P2, PT, R0, 0xc0, P0 ;  /* 0x000000c00000780c */ /* 0x000fe20000744270 */
[----:B------:R-:W-:-:S04]  /*8710*/  FMUL R13, R13, R14 ;  /* 0x0000000e0d0d7220 */ /* 0x000fc80000400000 */
[----:B------:R-:W-:Y:S01]  /*8720*/  FFMA R15, R52, R11, R13 ;  /* 0x0000000b340f7223 */ /* 0x000fe2000000000d */
[----:B------:R-:W-:Y:S01]  /*8730*/  IMAD.X R13, R3, 0x1, R21, P4 ;  /* 0x00000001030d7824 */ /* 0x000fe200020e0615 */
[----:B-1----:R-:W-:-:S03]  /*8740*/  IADD3 R4, P4, R4, UR5, RZ ;  /* 0x0000000504047c10 */ /* 0x002fc6000ff9e0ff */
[----:B------:R-:W-:Y:S02]  /*8750*/  F2FP.TF32.F32.PACK_B R15, R15 ;  /* 0x0000000fff0f723e */ /* 0x000fe400024050ff */
[----:B------:R-:W-:-:S03]  /*8760*/  IADD3.X R5, R5, UR4, RZ, P4, !PT ;  /* 0x0000000405057c10 */ /* 0x000fc6000a7fe4ff */
[----:B------:R1:W-:Y:S01]  /*8770*/  @P3 STG.E desc[UR14][R12.64], R15 ;  /* 0x0000000f0c003986 */ /* 0x0003e2000c10190e */
[----:B------:R-:W-:Y:S05]  /*8780*/  @!P2 BRA `(.L_x_237) ;  /* 0x000000000004a947 */ /* 0x000fea0003800000 */
[----:B------:R3:W5:Y:S02]  /*8790*/  LDG.E.LTC128B R10, desc[UR14][R4.64] ;  /* 0x0000000e040a7981 */ /* 0x000764000c1e1920 */
.L_x_237:
[----:B------:R-:W-:Y:S05]  /*87a0*/  BSYNC B0 ;  /* 0x0000000000007941 */ /* 0x000fea0003800000 */
.L_x_236:
[----:B---3-5:R-:W-:Y:S01]  /*87b0*/  LOP3.LUT R5, R10, 0xffffe000, RZ, 0xc0, !PT ;  /* 0xffffe0000a057812 */ /* 0x028fe200078ec0ff */
        /* <DEDUP_REMOVED lines=12> */
.L_x_239:
[----:B------:R-:W-:Y:S05]  /*8880*/  BSYNC B0 ;  /* 0x0000000000007941 */ /* 0x000fea0003800000 */
.L_x_238:
[----:B---345:R-:W-:Y:S01]  /*8890*/  LOP3.LUT R3, R10, 0xffffe000, RZ, 0xc0, !PT ;  /* 0xffffe0000a037812 */ /* 0x038fe200078ec0ff */
[----:B------:R-:W-:Y:S01]  /*88a0*/  BSSY B0, `(.L_x_240) ;  /* 0x000000c000007945 */ /* 0x000fe20003800000 */
[----:B------:R-:W-:Y:S02]  /*88b0*/  IADD3 R2, P2, R6, R109, RZ ;  /* 0x0000006d06027210 */ /* 0x000fe40007f5e0ff */
[----:B------:R-:W-:Y:S01]  /*88c0*/  ISETP.GT.AND P0, PT, R0, 0xc8, P0 ;  /* 0x000000c80000780c */ /* 0x000fe20000704270 */
[----:B------:R-:W-:-:S04]  /*88d0*/  FMUL R3, R3, R14 ;  /* 0x0000000e03037220 */ /* 0x000fc80000400000 */
[----:B-1----:R-:W-:Y:S01]  /*88e0*/  FFMA R13, R54, R11, R3 ;  /* 0x0000000b360d7223 */ /* 0x002fe20000000003 */
[----:B------:R-:W-:Y:S01]  /*88f0*/  IMAD.X R3, R7, 0x1, R21, P2 ;  /* 0x0000000107037824 */ /* 0x000fe200010e0615 */
[----:B------:R-:W-:-:S03]  /*8900*/  IADD3 R4, P2, R8, UR5, RZ ;  /* 0x0000000508047c10 */ /* 0x000fc6000ff5e0ff */
[----:B------:R-:W-:Y:S02]  /*8910*/  F2FP.TF32.F32.PACK_B R13, R13 ;  /* 0x0000000dff0d723e */ /* 0x000fe400024050ff */
[----:B------:R-:W-:-:S03]  /*8920*/  IADD3.X R5, R9, UR4, RZ, P2, !PT ;  /* 0x0000000409057c10 */ /* 0x000fc600097fe4ff */
[----:B------:R1:W-:Y:S01]  /*8930*/  @P1 STG.E desc[UR14][R2.64], R13 ;  /* 0x0000000d02001986 */ /* 0x0003e2000c10190e */
[----:B------:R-:W-:Y:S05]  /*8940*/  @!P0 BRA `(.L_x_241) ;  /* 0x0000000000048947 */ /* 0x000fea0003800000 */
[----:B------:R3:W5:Y:S02]  /*8950*/  LDG.E.LTC128B R10, desc[UR14][R4.64] ;  /* 0x0000000e040a7981 */ /* 0x000764000c1e1920 */
.L_x_241:
[----:B------:R-:W-:Y:S05]  /*8960*/  BSYNC B0 ;  /* 0x0000000000007941 */ /* 0x000fea0003800000 */
.L_x_240:
[----:B-1---5:R-:W-:Y:S02]  /*8970*/  LOP3.LUT R3, R10, 0xffffe000, RZ, 0xc0, !PT ;  /* 0xffffe0000a037812 */ /* 0x022fe400078ec0ff */
[----:B------:R-:W-:-:S03]  /*8980*/  IADD3 R2, P1, R6, R111, RZ ;  /* 0x0000006f06027210 */ /* 0x000fc60007f3e0ff */
[----:B------:R-:W-:Y:S02]  /*8990*/  FMUL R14, R3, R14 ;  /* 0x0000000e030e7220 */ /* 0x000fe40000400000 */
[----:B------:R-:W-:Y:S02]  /*89a0*/  IMAD.X R3, R7, 0x1, R21, P1 ;  /* 0x0000000107037824 */ /* 0x000fe400008e0615 */
[----:B------:R-:W-:Y:S01]  /*89b0*/  FFMA R14, R55, R11, R14 ;  /* 0x0000000b370e7223 */ /* 0x000fe2000000000e */
[----:B------:R-:W-:Y:S06]  /*89c0*/  @!P0 EXIT ;  /* 0x000000000000894d */ /* 0x000fec0003800000 */
[----:B---3--:R-:W-:-:S05]  /*89d0*/  F2FP.TF32.F32.PACK_B R5, R14 ;  /* 0x0000000eff05723e */ /* 0x008fca00024050ff */
[----:B------:R-:W-:Y:S01]  /*89e0*/  STG.E desc[UR14][R2.64], R5 ;  /* 0x0000000502007986 */ /* 0x000fe2000c10190e */
[----:B------:R-:W-:Y:S05]  /*89f0*/  EXIT ;  /* 0x000000000000794d */ /* 0x000fea0003800000 */
.L_x_21:
[----:B------:R-:W-:Y:S01]  /*8a00*/  ULDC.64 UR4, c[0x0][0x5c8] ;  /* 0x0001720000047ab9 */ /* 0x000fe20000000a00 */
[-C--:B------:R-:W-:Y:S01]  /*8a10*/  FMUL R7, R120, R11.reuse ;  /* 0x0000000b78077220 */ /* 0x080fe20000400000 */
[----:B------:R-:W-:Y:S01]  /*8a20*/  LEA R2, P2, R16, UR4, 0x2 ;  /* 0x0000000410027c11 */ /* 0x000fe2000f8410ff */
[-C--:B------:R-:W-:Y:S01]  /*8a30*/  FMUL R121, R121, R11.reuse ;  /* 0x0000000b79797220 */ /* 0x080fe20000400000 */
[----:B------:R-:W-:Y:S01]  /*8a40*/  ISETP.GT.AND P3, PT, R10, 0x1, PT ;  /* 0x000000010a00780c */ /* 0x000fe20003f64270 */
[-C--:B------:R-:W-:Y:S01]  /*8a50*/  FMUL R9, R122, R11.reuse ;  /* 0x0000000b7a097220 */ /* 0x080fe20000400000 */
[----:B------:R-:W-:Y:S01]  /*8a60*/  LEA.HI.X R3, R16, UR5, R19, 0x2, P2 ;  /* 0x0000000510037c11 */ /* 0x000fe200090f1413 */
[----:B------:R-:W-:Y:S01]  /*8a70*/  FMUL R123, R123, R11 ;  /* 0x0000000b7b7b7220 */ /* 0x000fe20000400000 */
[----:B------:R-:W-:Y:S01]  /*8a80*/  F2FP.TF32.F32.PACK_B R7, R7 ;  /* 0x00000007ff07723e */ /* 0x000fe200024050ff */
[-C--:B------:R-:W-:Y:S01]  /*8a90*/  FMUL R125, R125, R11.reuse ;  /* 0x0000000b7d7d7220 */ /* 0x080fe20000400000 */
[----:B------:R-:W-:Y:S01]  /*8aa0*/  ISETP.GT.AND P4, PT, R10, RZ, PT ;  /* 0x000000ff0a00720c */ /* 0x000fe20003f84270 */
[-C--:B------:R-:W-:Y:S01]  /*8ab0*/  FMUL R127, R127, R11.reuse ;  /* 0x0000000b7f7f7220 */ /* 0x080fe20000400000 */
[C---:B------:R-:W-:Y:S01]  /*8ac0*/  ISETP.GT.AND P1, PT, R0.reuse, RZ, P3 ;  /* 0x000000ff0000720c */ /* 0x040fe20001f24270 */
[----:B------:R0:W-:Y:S01]  /*8ad0*/  @P0 STG.E desc[UR14][R2.64], R7 ;  /* 0x0000000702000986 */ /* 0x0001e2000c10190e */
[C---:B------:R-:W-:Y:S01]  /*8ae0*/  ISETP.GT.AND P2, PT, R0.reuse, 0x8, P4 ;  /* 0x000000080000780c */ /* 0x040fe20002744270 */
[-C--:B------:R-:W-:Y:S01]  /*8af0*/  FMUL R129, R129, R11.reuse ;  /* 0x0000000b81817220 */ /* 0x080fe20000400000 */
[----:B------:R-:W-:Y:S01]  /*8b00*/  ISETP.GT.AND P0, PT, R0, 0x8, P3 ;  /* 0x000000080000780c */ /* 0x000fe20001f04270 */
[-C--:B----4-:R-:W-:Y:S01]  /*8b10*/  FMUL R15, R130, R11.reuse ;  /* 0x0000000b820f7220 */ /* 0x090fe20000400000 */
[----:B------:R-:W-:Y:S01]  /*8b20*/  SHF.L.U64.HI R5, R13, 0x2, R12 ;  /* 0x000000020d057819 */ /* 0x000fe2000001020c */
[-C--:B------:R-:W-:Y:S01]  /*8b30*/  FMUL R131, R131, R11.reuse ;  /* 0x0000000b83837220 */ /* 0x080fe20000400000 */
[-C--:B------:R-:W-:Y:S01]  /*8b40*/  LEA R4, P3, R13, R2.reuse, 0x2 ;  /* 0x000000020d047211 */ /* 0x080fe200078610ff */
[----:B------:R-:W-:Y:S01]  /*8b50*/  FMUL R13, R126, R11 ;  /* 0x0000000b7e0d7220 */ /* 0x000fe20000400000 */
[----:B------:R-:W-:Y:S01]  /*8b60*/  F2FP.TF32.F32.PACK_B R121, R121 ;  /* 0x00000079ff79723e */ /* 0x000fe200024050ff */
[----:B------:R-:W-:Y:S01]  /*8b70*/  FMUL R17, R132, R11 ;  /* 0x0000000b84117220 */ /* 0x000fe20000400000 */
[----:B------:R-:W-:Y:S01]  /*8b80*/  F2FP.TF32.F32.PACK_B R9, R9 ;  /* 0x00000009ff09723e */ /* 0x000fe200024050ff */
[----:B------:R-:W-:Y:S01]  /*8b90*/  IMAD.X R5, R5, 0x1, R3, P3 ;  /* 0x0000000105057824 */ /* 0x000fe200018e0603 */
[----:B------:R-:W-:Y:S01]  /*8ba0*/  ISETP.GT.AND P5, PT, R10, 0x8, PT ;  /* 0x000000080a00780c */ /* 0x000fe20003fa4270 */
[----:B------:R-:W-:Y:S01]  /*8bb0*/  @P1 STG.E desc[UR14][R2.64+0x4], R121 ;  /* 0x0000047902001986 */ /* 0x000fe2000c10190e */
[----:B------:R-:W-:Y:S01]  /*8bc0*/  F2FP.TF32.F32.PACK_B R123, R123 ;  /* 0x0000007bff7b723e */ /* 0x000fe200024050ff */
[-C--:B0-----:R-:W-:Y:S01]  /*8bd0*/  FMUL R7, R124, R11.reuse ;  /* 0x0000000b7c077220 */ /* 0x081fe20000400000 */
[----:B------:R-:W-:Y:S01]  /*8be0*/  ISETP.GT.AND P4, PT, R10, 0x9, PT ;  /* 0x000000090a00780c */ /* 0x000fe20003f84270 */
[----:B------:R0:W-:Y:S01]  /*8bf0*/  @P2 STG.E desc[UR14][R4.64], R9 ;  /* 0x0000000904002986 */ /* 0x0001e2000c10190e */
[C---:B------:R-:W-:Y:S01]  /*8c00*/  ISETP.GT.AND P1, PT, R0.reuse, RZ, P5 ;  /* 0x000000ff0000720c */ /* 0x040fe20002f24270 */
[-C--:B------:R-:W-:Y:S01]  /*8c10*/  FMUL R133, R133, R11.reuse ;  /* 0x0000000b85857220 */ /* 0x080fe20000400000 */
[C---:B------:R-:W-:Y:S01]  /*8c20*/  ISETP.GT.AND P2, PT, R0.reuse, RZ, P4 ;  /* 0x000000ff0000720c */ /* 0x040fe20002744270 */
[----:B------:R-:W-:Y:S01]  /*8c30*/  @P0 STG.E desc[UR14][R4.64+0x4], R123 ;  /* 0x0000047b04000986 */ /* 0x000fe2000c10190e */
[----:B------:R-:W-:Y:S01]  /*8c40*/  ISETP.GT.AND P0, PT, R0, 0x8, P5 ;  /* 0x000000080000780c */ /* 0x000fe20002f04270 */
[----:B------:R-:W-:Y:S01]  /*8c50*/  FMUL R19, R134, R11 ;  /* 0x0000000b86137220 */ /* 0x000fe20000400000 */
[----:B------:R-:W-:Y:S01]  /*8c60*/  F2FP.TF32.F32.PACK_B R7, R7 ;  /* 0x00000007ff07723e */ /* 0x000fe200024050ff */
[----:B------:R-:W-:Y:S01]  /*8c70*/  FMUL R135, R135, R11 ;  /* 0x0000000b87877220 */ /* 0x000fe20000400000 */
[----:B------:R-:W-:Y:S01]  /*8c80*/  F2FP.TF32.F32.PACK_B R125, R125 ;  /* 0x0000007dff7d723e */ /* 0x000fe200024050ff */
[----:B------:R-:W-:Y:S01]  /*8c90*/  FMUL R137, R137, R11 ;  /* 0x0000000b89897220 */ /* 0x000fe20000400000 */
[----:B------:R-:W-:Y:S01]  /*8ca0*/  F2FP.TF32.F32.PACK_B R13, R13 ;  /* 0x0000000dff0d723e */ /* 0x000fe200024050ff */
[-C--:B0-----:R-:W-:Y:S01]  /*8cb0*/  FMUL R9, R128, R11.reuse ;  /* 0x0000000b80097220 */ /* 0x081fe20000400000 */
[----:B------:R-:W-:Y:S01]  /*8cc0*/  ISETP.GT.AND P3, PT, R10, 0x10, PT ;  /* 0x000000100a00780c */ /* 0x000fe20003f64270 */
[----:B------:R-:W-:Y:S01]  /*8cd0*/  @P1 STG.E desc[UR14][R2.64+0x20], R7 ;  /* 0x0000200702001986 */ /* 0x000fe2000c10190e */
[----:B------:R-:W-:Y:S01]  /*8ce0*/  ISETP.GT.AND P1, PT, R0, 0x8, P4 ;  /* 0x000000080000780c */ /* 0x000fe20002724270 */
[----:B------:R-:W-:Y:S01]  /*8cf0*/  FMUL R139, R139, R11 ;  /* 0x0000000b8b8b7220 */ /* 0x000fe20000400000 */
[----:B------:R-:W-:Y:S01]  /*8d00*/  F2FP.TF32.F32.PACK_B R127, R127 ;  /* 0x0000007fff7f723e */ /* 0x000fe200024050ff */
[----:B------:R-:W-:Y:S01]  /*8d10*/  @P2 STG.E desc[UR14][R2.64+0x24], R125 ;  /* 0x0000247d02002986 */ /* 0x000fe2000c10190e */
[----:B------:R-:W-:Y:S01]  /*8d20*/  F2FP.TF32.F32.PACK_B R9, R9 ;  /* 0x00000009ff09723e */ /* 0x000fe200024050ff */
[-C--:B------:R-:W-:Y:S01]  /*8d30*/  FMUL R141, R141, R11.reuse ;  /* 0x0000000b8d8d7220 */ /* 0x080fe20000400000 */
[----:B------:R-:W-:Y:S01]  /*8d40*/  ISETP.GT.AND P2, PT, R10, 0x11, PT ;  /* 0x000000110a00780c */ /* 0x000fe20003f44270 */
[----:B------:R-:W-:Y:S01]  /*8d50*/  @P0 STG.E desc[UR14][R4.64+0x20], R13 ;  /* 0x0000200d04000986 */ /* 0x000fe2000c10190e */
[----:B------:R-:W-:Y:S01]  /*8d60*/  ISETP.GT.AND P0, PT, R0, RZ, P3 ;  /* 0x000000ff0000720c */ /* 0x000fe20001f04270 */
[----:B------:R-:W-:Y:S01]  /*8d70*/  FMUL R143, R143, R11 ;  /* 0x0000000b8f8f7220 */ /* 0x000fe20000400000 */
[----:B------:R-:W-:Y:S01]  /*8d80*/  F2FP.TF32.F32.PACK_B R129, R129 ;  /* 0x00000081ff81723e */ /* 0x000fe200024050ff */
[----:B------:R-:W-:Y:S01]  /*8d90*/  FMUL R145, R145, R11 ;  /* 0x0000000b91917220 */ /* 0x000fe20000400000 */
[----:B------:R-:W-:Y:S01]  /*8da0*/  F2FP.TF32.F32.PACK_B R15, R15 ;  /* 0x0000000fff0f723e */ /* 0x000fe200024050ff */
[----:B------:R-:W-:Y:S01]  /*8db0*/  @P1 STG.E desc[UR14][R4.64+0x24], R127 ;  /* 0x0000247f04001986 */ /* 0x000fe2000c10190e */
[----:B------:R-:W-:Y:S01]  /*8dc0*/  F2FP.TF32.F32.PACK_B R131, R131 ;  /* 0x00000083ff83723e */ /* 0x000fe200024050ff */
[-C--:B------:R-:W-:Y:S01]  /*8dd0*/  FMUL R147, R147, R11.reuse ;  /* 0x0000000b93937220 */ /* 0x080fe20000400000 */
[----:B------:R-:W-:Y:S01]  /*8de0*/  SHF.L.U64.HI R21, R20, 0x8, R21 ;  /* 0x0000000814157819 */ /* 0x000fe20000010215 */
[----:B------:R-:W-:Y:S01]  /*8df0*/  FMUL R149, R149, R11 ;  /* 0x0000000b95957220 */ /* 0x000fe20000400000 */
[----:B------:R-:W-:Y:S01]  /*8e00*/  F2FP.TF32.F32.PACK_B R17, R17 ;  /* 0x00000011ff11723e */ /* 0x000fe200024050ff */
[-C--:B------:R-:W-:Y:S01]  /*8e10*/  FMUL R23, R150, R11.reuse ;  /* 0x0000000b96177220 */ /* 0x080fe20000400000 */
[----:B------:R-:W-:Y:S01]  /*8e20*/  ISETP.GT.AND P1, PT, R10, 0x19, PT ;  /* 0x000000190a00780c */ /* 0x000fe20003f24270 */
[----:B------:R0:W-:Y:S01]  /*8e30*/  @P0 STG.E desc[UR14][R2.64+0x40], R9 ;  /* 0x0000400902000986 */ /* 0x0001e2000c10190e */
[----:B------:R-:W-:Y:S01]  /*8e40*/  ISETP.GT.AND P0, PT, R0, RZ, P2 ;  /* 0x000000ff0000720c */ /* 0x000fe20001704270 */
[----:B------:R-:W-:Y:S01]  /*8e50*/  FMUL R151, R151, R11 ;  /* 0x0000000b97977220 */ /* 0x000fe20000400000 */
[----:B------:R-:W-:Y:S01]  /*8e60*/  F2FP.TF32.F32.PACK_B R133, R133 ;  /* 0x00000085ff85723e */ /* 0x000fe200024050ff */
        /* <DEDUP_REMOVED lines=8> */
[----:B0-----:R-:W-:Y:S01]  /*8ef0*/  IMAD.SHL.U32 R9, R20, 0x100, RZ ;  /* 0x0000010014097824 */ /* 0x001fe200078e00ff */
[----:B------:R-:W-:Y:S01]  /*8f00*/  ISETP.GT.AND P5, PT, R10, 0x28, PT ;  /* 0x000000280a00780c */ /* 0x000fe20003fa4270 */
[----:B------:R0:W-:Y:S01]  /*8f10*/  @P0 STG.E desc[UR14][R2.64+0x44], R129 ;  /* 0x0000448102000986 */ /* 0x0001e2000c10190e */
[----:B------:R-:W-:Y:S01]  /*8f20*/  ISETP.GT.AND P0, PT, R0, 0x8, P3 ;  /* 0x000000080000780c */ /* 0x000fe20001f04270 */
[-C--:B------:R-:W-:Y:S01]  /*8f30*/  FMUL R99, R99, R11.reuse ;  /* 0x0000000b63637220 */ /* 0x080fe20000400000 */
[----:B------:R-:W-:Y:S01]  /*8f40*/  LOP3.LUT R13, R9, 0x4, RZ, 0xfc, !PT ;  /* 0x00000004090d7812 */ /* 0x000fe200078efcff */
[-C--:B------:R-:W-:Y:S01]  /*8f50*/  FMUL R103, R103, R11.reuse ;  /* 0x0000000b67677220 */ /* 0x080fe20000400000 */
[C---:B------:R-:W-:Y:S01]  /*8f60*/  ISETP.GT.AND P4, PT, R10.reuse, 0x29, PT ;  /* 0x000000290a00780c */ /* 0x040fe20003f84270 */
[----:B------:R-:W-:Y:S01]  /*8f70*/  FMUL R107, R107, R11 ;  /* 0x0000000b6b6b7220 */ /* 0x000fe20000400000 */
[----:B------:R-:W-:Y:S01]  /*8f80*/  F2FP.TF32.F32.PACK_B R141, R141 ;  /* 0x0000008dff8d723e */ /* 0x000fe200024050ff */
[----:B------:R-:W-:Y:S01]  /*8f90*/  FMUL R111, R111, R11 ;  /* 0x0000000b6f6f7220 */ /* 0x000fe20000400000 */
[----:B------:R-:W-:Y:S01]  /*8fa0*/  F2FP.TF32.F32.PACK_B R143, R143 ;  /* 0x0000008fff8f723e */ /* 0x000fe200024050ff */
[-C--:B------:R-:W-:Y:S01]  /*8fb0*/  FMUL R113, R113, R11.reuse ;  /* 0x0000000b71717220 */ /* 0x080fe20000400000 */
[----:B------:R-:W-:Y:S01]  /*8fc0*/  ISETP.GT.AND P3, PT, R10, 0x30, PT ;  /* 0x000000300a00780c */ /* 0x000fe20003f64270 */
[----:B0-----:R-:W-:Y:S01]  /*8fd0*/  FMUL R129, R90, R11 ;  /* 0x0000000b5a817220 */ /* 0x001fe20000400000 */
[----:B------:R-:W-:Y:S01]  /*8fe0*/  F2FP.TF32.F32.PACK_B R145, R145 ;  /* 0x00000091ff91723e */ /* 0x000fe200024050ff */
[----:B------:R0:W-:Y:S01]  /*8ff0*/  @P0 STG.E desc[UR14][R4.64+0x40], R15 ;  /* 0x0000400f04000986 */ /* 0x0001e2000c10190e */
[----:B------:R-:W-:Y:S01]  /*9000*/  ISETP.GT.AND P0, PT, R0, 0x8, P2 ;  /* 0x000000080000780c */ /* 0x000fe20001704270 */
[-C--:B------:R-:W-:Y:S01]  /*9010*/  FMUL R115, R115, R11.reuse ;  /* 0x0000000b73737220 */ /* 0x080fe20000400000 */
[----:B------:R-:W-:Y:S01]  /*9020*/  ISETP.GT.AND P2, PT, R10, 0x18, PT ;  /* 0x000000180a00780c */ /* 0x000fe20003f44270 */
        /* <DEDUP_REMOVED lines=10> */
[----:B------:R1:W-:Y:S01]  /*90d0*/  @P0 STG.E desc[UR14][R4.64+0x44], R131 ;  /* 0x0000448304000986 */ /* 0x0003e2000c10190e */
[-C--:B------:R-:W-:Y:S01]  /*90e0*/  IADD3 R6, P0, R9, R2.reuse, RZ ;  /* 0x0000000209067210 */ /* 0x080fe20007f1e0ff */
[----:B------:R-:W-:Y:S01]  /*90f0*/  FMUL R69, R69, R11 ;  /* 0x0000000b45457220 */ /* 0x000fe20000400000 */
[----:B------:R-:W-:Y:S01]  /*9100*/  F2FP.TF32.F32.PACK_B R89, R89 ;  /* 0x00000059ff59723e */ /* 0x000fe200024050ff */
[----:B------:R-:W-:Y:S01]  /*9110*/  FMUL R71, R71, R11 ;  /* 0x0000000b47477220 */ /* 0x000fe20000400000 */
[----:B------:R-:W-:Y:S01]  /*9120*/  F2FP.TF32.F32.PACK_B R129, R129 ;  /* 0x00000081ff81723e */ /* 0x000fe200024050ff */
[--C-:B------:R-:W-:Y:S01]  /*9130*/  IMAD.X R7, R21, 0x1, R3.reuse, P0 ;  /* 0x0000000115077824 */ /* 0x100fe200000e0603 */
[----:B------:R-:W-:Y:S01]  /*9140*/  IADD3 R14, P0, R13, R2, RZ ;  /* 0x000000020d0e7210 */ /* 0x000fe20007f1e0ff */
[----:B------:R-:W-:Y:S01]  /*9150*/  FMUL R73, R73, R11 ;  /* 0x0000000b49497220 */ /* 0x000fe20000400000 */
[----:B------:R-:W-:Y:S01]  /*9160*/  F2FP.TF32.F32.PACK_B R91, R91 ;  /* 0x0000005bff5b723e */ /* 0x000fe200024050ff */
[----:B------:R-:W-:Y:S01]  /*9170*/  FMUL R75, R75, R11 ;  /* 0x0000000b4b4b7220 */ /* 0x000fe20000400000 */
[----:B------:R-:W-:Y:S01]  /*9180*/  F2FP.TF32.F32.PACK_B R95, R95 ;  /* 0x0000005fff5f723e */ /* 0x000fe200024050ff */
[----:B0-----:R-:W-:Y:S01]  /*9190*/  IMAD.X R15, R21, 0x1, R3, P0 ;  /* 0x00000001150f7824 */ /* 0x001fe200000e0603 */
[----:B------:R-:W-:Y:S01]  /*91a0*/  ISETP.GT.AND P0, PT, R0, RZ, P2 ;  /* 0x000000ff0000720c */ /* 0x000fe20001704270 */
[----:B-1----:R-:W-:Y:S01]  /*91b0*/  FMUL R131, R92, R11 ;  /* 0x0000000b5c837220 */ /* 0x002fe20000400000 */
        /* <DEDUP_REMOVED lines=53> */
[----:B------:R-:W-:Y:S01]  /*9510*/  @P0 STG.E desc[UR14][R4.64+0x64], R135 ;  /* 0x0000648704000986 */ /* 0x000fe2000c10190e */
[----:B------:R-:W-:Y:S01]  /*9520*/  ISETP.GT.AND P0, PT, R0, RZ, P2 ;  /* 0x000000ff0000720c */ /* 0x000fe20001704270 */
[----:B------:R-:W-:Y:S01]  /*9530*/  FMUL R53, R53, R11 ;  /* 0x0000000b35357220 */ /* 0x000fe20000400000 */
[----:B------:R-:W-:Y:S01]  /*9540*/  F2FP.TF32.F32.PACK_B R19, R19 ;  /* 0x00000013ff13723e */ /* 0x000fe200024050ff */
[----:B------:R-:W-:Y:S01]  /*9550*/  FMUL R55, R55, R11 ;  /* 0x0000000b37377220 */ /* 0x000fe20000400000 */
[----:B------:R-:W-:-:S02]  /*9560*/  F2FP.TF32.F32.PACK_B R85, R85 ;  /* 0x00000055ff55723e */ /* 0x000fc400024050ff */
[----:B------:R-:W-:Y:S02]  /*9570*/  F2FP.TF32.F32.PACK_B R87, R87 ;  /* 0x00000057ff57723e */ /* 0x000fe400024050ff */
[----:B------:R-:W-:Y:S02]  /*9580*/  F2FP.TF32.F32.PACK_B R25, R25 ;  /* 0x00000019ff19723e */ /* 0x000fe400024050ff */
[----:B------:R-:W-:Y:S02]  /*9590*/  F2FP.TF32.F32.PACK_B R27, R27 ;  /* 0x0000001bff1b723e */ /* 0x000fe400024050ff */
[----:B------:R-:W-:Y:S01]  /*95a0*/  F2FP.TF32.F32.PACK_B R29, R29 ;  /* 0x0000001dff1d723e */ /* 0x000fe200024050ff */
[----:B------:R0:W-:Y:S01]  /*95b0*/  @P0 STG.E desc[UR14][R2.64+0x80], R17 ;  /* 0x0000801102000986 */ /* 0x0001e2000c10190e */
[----:B------:R-:W-:Y:S02]  /*95c0*/  ISETP.GT.AND P0, PT, R0, RZ, P1 ;  /* 0x000000ff0000720c */ /* 0x000fe40000f04270 */
[----:B------:R-:W-:-:S02]  /*95d0*/  F2FP.TF32.F32.PACK_B R31, R31 ;  /* 0x0000001fff1f723e */ /* 0x000fc400024050ff */
[----:B------:R-:W-:Y:S02]  /*95e0*/  F2FP.TF32.F32.PACK_B R33, R33 ;  /* 0x00000021ff21723e */ /* 0x000fe400024050ff */
[----:B------:R-:W-:Y:S02]  /*95f0*/  F2FP.TF32.F32.PACK_B R35, R35 ;  /* 0x00000023ff23723e */ /* 0x000fe400024050ff */
[----:B------:R-:W-:Y:S02]  /*9600*/  F2FP.TF32.F32.PACK_B R37, R37 ;  /* 0x00000025ff25723e */ /* 0x000fe400024050ff */
[----:B------:R-:W-:Y:S01]  /*9610*/  F2FP.TF32.F32.PACK_B R39, R39 ;  /* 0x00000027ff27723e */ /* 0x000fe200024050ff */
[----:B0-----:R-:W-:Y:S01]  /*9620*/  FMUL R17, R140, R11 ;  /* 0x0000000b8c117220 */ /* 0x001fe20000400000 */
[----:B------:R-:W-:Y:S01]  /*9630*/  F2FP.TF32.F32.PACK_B R41, R41 ;  /* 0x00000029ff29723e */ /* 0x000fe200024050ff */
[----:B------:R-:W-:Y:S01]  /*9640*/  @P0 STG.E desc[UR14][R2.64+0x84], R137 ;  /* 0x0000848902000986 */ /* 0x000fe2000c10190e */
[----:B------:R-:W-:-:S02]  /*9650*/  ISETP.GT.AND P0, PT, R0, 0x8, P2 ;  /* 0x000000080000780c */ /* 0x000fc40001704270 */
[----:B------:R-:W-:Y:S02]  /*9660*/  F2FP.TF32.F32.PACK_B R17, R17 ;  /* 0x00000011ff11723e */ /* 0x000fe400024050ff */
[----:B------:R-:W-:Y:S02]  /*9670*/  ISETP.GT.AND P2, PT, R10, 0x38, PT ;  /* 0x000000380a00780c */ /* 0x000fe40003f44270 */
[----:B------:R-:W-:Y:S02]  /*9680*/  F2FP.TF32.F32.PACK_B R43, R43 ;  /* 0x0000002bff2b723e */ /* 0x000fe400024050ff */
[----:B------:R-:W-:Y:S02]  /*9690*/  F2FP.TF32.F32.PACK_B R45, R45 ;  /* 0x0000002dff2d723e */ /* 0x000fe400024050ff */
[----:B------:R-:W-:Y:S02]  /*96a0*/  F2FP.TF32.F32.PACK_B R47, R47 ;  /* 0x0000002fff2f723e */ /* 0x000fe400024050ff */
[----:B------:R-:W-:Y:S01]  /*96b0*/  F2FP.TF32.F32.PACK_B R49, R49 ;  /* 0x00000031ff31723e */ /* 0x000fe200024050ff */
[----:B------:R0:W-:Y:S01]  /*96c0*/  @P0 STG.E desc[UR14][R4.64+0x80], R19 ;  /* 0x0000801304000986 */ /* 0x0001e2000c10190e */
[----:B------:R-:W-:-:S02]  /*96d0*/  ISETP.GT.AND P0, PT, R0, 0x8, P1 ;  /* 0x000000080000780c */ /* 0x000fc40000f04270 */
[----:B------:R-:W-:Y:S02]  /*96e0*/  F2FP.TF32.F32.PACK_B R51, R51 ;  /* 0x00000033ff33723e */ /* 0x000fe400024050ff */
[----:B------:R-:W-:Y:S01]  /*96f0*/  F2FP.TF32.F32.PACK_B R53, R53 ;  /* 0x00000035ff35723e */ /* 0x000fe200024050ff */
[----:B0-----:R-:W-:-:S08]  /*9700*/  FMUL R19, R142, R11 ;  /* 0x0000000b8e137220 */ /* 0x001fd00000400000 */
[----:B------:R-:W-:Y:S01]  /*9710*/  @P0 STG.E desc[UR14][R4.64+0x84], R139 ;  /* 0x0000848b04000986 */ /* 0x000fe2000c10190e */
[----:B------:R-:W-:Y:S02]  /*9720*/  ISETP.GT.AND P0, PT, R0, RZ, P5 ;  /* 0x000000ff0000720c */ /* 0x000fe40002f04270 */
[----:B------:R-:W-:-:S11]  /*9730*/  F2FP.TF32.F32.PACK_B R19, R19 ;  /* 0x00000013ff13723e */ /* 0x000fd600024050ff */
[----:B------:R0:W-:Y:S01]  /*9740*/  @P0 STG.E desc[UR14][R2.64+0xa0], R17 ;  /* 0x0000a01102000986 */ /* 0x0001e2000c10190e */
[----:B------:R-:W-:Y:S01]  /*9750*/  ISETP.GT.AND P0, PT, R0, RZ, P4 ;  /* 0x000000ff0000720c */ /* 0x000fe20002704270 */
[----:B0-----:R-:W-:-:S12]  /*9760*/  FMUL R17, R144, R11 ;  /* 0x0000000b90117220 */ /* 0x001fd80000400000 */
[----:B------:R-:W-:Y:S01]  /*9770*/  @P0 STG.E desc[UR14][R2.64+0xa4], R141 ;  /* 0x0000a48d02000986 */ /* 0x000fe2000c10190e */
[----:B------:R-:W-:Y:S02]  /*9780*/  ISETP.GT.AND P0, PT, R0, 0x8, P5 ;  /* 0x000000080000780c */ /* 0x000fe40002f04270 */
[----:B------:R-:W-:-:S11]  /*9790*/  F2FP.TF32.F32.PACK_B R17, R17 ;  /* 0x00000011ff11723e */ /* 0x000fd600024050ff */
[----:B------:R0:W-:Y:S01]  /*97a0*/  @P0 STG.E desc[UR14][R4.64+0xa0], R19 ;  /* 0x0000a01304000986 */ /* 0x0001e2000c10190e */
[----:B------:R-:W-:Y:S01]  /*97b0*/  ISETP.GT.AND P0, PT, R0, 0x8, P4 ;  /* 0x000000080000780c */ /* 0x000fe20002704270 */
[----:B0-----:R-:W-:-:S12]  /*97c0*/  FMUL R19, R146, R11 ;  /* 0x0000000b92137220 */ /* 0x001fd80000400000 */
[----:B------:R-:W-:Y:S01]  /*97d0*/  @P0 STG.E desc[UR14][R4.64+0xa4], R143 ;  /* 0x0000a48f04000986 */ /* 0x000fe2000c10190e */
[----:B------:R-:W-:Y:S02]  /*97e0*/  ISETP.GT.AND P0, PT, R0, RZ, P3 ;  /* 0x000000ff0000720c */ /* 0x000fe40001f04270 */
[----:B------:R-:W-:-:S11]  /*97f0*/  F2FP.TF32.F32.PACK_B R19, R19 ;  /* 0x00000013ff13723e */ /* 0x000fd600024050ff */
[----:B------:R0:W-:Y:S01]  /*9800*/  @P0 STG.E desc[UR14][R2.64+0xc0], R17 ;  /* 0x0000c01102000986 */ /* 0x0001e2000c10190e */
[----:B------:R-:W-:-:S04]  /*9810*/  ISETP.GT.AND P0, PT, R10, 0x31, PT ;  /* 0x000000310a00780c */ /* 0x000fc80003f04270 */
[----:B------:R-:W-:Y:S01]  /*9820*/  ISETP.GT.AND P1, PT, R0, RZ, P0 ;  /* 0x000000ff0000720c */ /* 0x000fe20000724270 */
[----:B0-----:R-:W-:-:S05]  /*9830*/  FMUL R17, R148, R11 ;  /* 0x0000000b94117220 */ /* 0x001fca0000400000 */
[----:B------:R-:W-:-:S07]  /*9840*/  F2FP.TF32.F32.PACK_B R17, R17 ;  /* 0x00000011ff11723e */ /* 0x000fce00024050ff */
[----:B------:R-:W-:Y:S01]  /*9850*/  @P1 STG.E desc[UR14][R2.64+0xc4], R145 ;  /* 0x0000c49102001986 */ /* 0x000fe2000c10190e */
[----:B------:R-:W-:-:S13]  /*9860*/  ISETP.GT.AND P1, PT, R0, 0x8, P3 ;  /* 0x000000080000780c */ /* 0x000fda0001f24270 */
[----:B------:R0:W-:Y:S01]  /*9870*/  @P1 STG.E desc[UR14][R4.64+0xc0], R19 ;  /* 0x0000c01304001986 */ /* 0x0001e2000c10190e */
[----:B------:R-:W-:Y:S02]  /*9880*/  ISETP.GT.AND P1, PT, R0, 0x8, P0 ;  /* 0x000000080000780c */ /* 0x000fe40000724270 */
[----:B0-----:R-:W-:-:S11]  /*9890*/  LOP3.LUT R19, R9, 0x20, RZ, 0xfc, !PT ;  /* 0x0000002009137812 */ /* 0x001fd600078efcff */
[----:B------:R-:W-:Y:S01]  /*98a0*/  @P1 STG.E desc[UR14][R4.64+0xc4], R147 ;  /* 0x0000c49304001986 */ /* 0x000fe2000c10190e */
[----:B------:R-:W-:-:S13]  /*98b0*/  ISETP.GT.AND P1, PT, R0, RZ, P2 ;  /* 0x000000ff0000720c */ /* 0x000fda0001724270 */
[----:B------:R-:W-:Y:S01]  /*98c0*/  @P1 STG.E desc[UR14][R2.64+0xe0], R17 ;  /* 0x0000e01102001986 */ /* 0x000fe2000c10190e */
[----:B------:R-:W-:-:S04]  /*98d0*/  ISETP.GT.AND P1, PT, R10, 0x39, PT ;  /* 0x000000390a00780c */ /* 0x000fc80003f24270 */
[----:B------:R-:W-:-:S13]  /*98e0*/  ISETP.GT.AND P6, PT, R0, RZ, P1 ;  /* 0x000000ff0000720c */ /* 0x000fda0000fc4270 */
[----:B------:R-:W-:Y:S01]  /*98f0*/  @P6 STG.E desc[UR14][R2.64+0xe4], R149 ;  /* 0x0000e49502006986 */ /* 0x000fe2000c10190e */
[----:B------:R-:W-:-:S13]  /*9900*/  ISETP.GT.AND P6, PT, R0, 0x8, P2 ;  /* 0x000000080000780c */ /* 0x000fda00017c4270 */
[----:B------:R0:W-:Y:S01]  /*9910*/  @P6 STG.E desc[UR14][R4.64+0xe0], R23 ;  /* 0x0000e01704006986 */ /* 0x0001e2000c10190e */
[----:B------:R-:W-:Y:S02]  /*9920*/  ISETP.GT.AND P6, PT, R0, 0x8, P1 ;  /* 0x000000080000780c */ /* 0x000fe40000fc4270 */
[----:B0-----:R-:W-:-:S11]  /*9930*/  LOP3.LUT R23, R9, 0x24, RZ, 0xfc, !PT ;  /* 0x0000002409177812 */ /* 0x001fd600078efcff */
[----:B------:R-:W-:Y:S01]  /*9940*/  @P6 STG.E desc[UR14][R4.64+0xe4], R151 ;  /* 0x0000e49704006986 */ /* 0x000fe2000c10190e */
[----:B------:R-:W-:-:S05]  /*9950*/  IADD3 R122, P6, R19, R2, RZ ;  /* 0x00000002137a7210 */ /* 0x000fca0007fde0ff */
[----:B------:R-:W-:Y:S01]  /*9960*/  IMAD.X R123, R21, 0x1, R3, P6 ;  /* 0x00000001157b7824 */ /* 0x000fe200030e0603 */
[----:B------:R-:W-:-:S04]  /*9970*/  ISETP.GT.AND P6, PT, R10, RZ, PT ;  /* 0x000000ff0a00720c */ /* 0x000fc80003fc4270 */
[----:B------:R-:W-:-:S13]  /*9980*/  ISETP.GT.AND P6, PT, R0, 0x40, P6 ;  /* 0x000000400000780c */ /* 0x000fda00037c4270 */
[----:B------:R-:W-:Y:S01]  /*9990*/  @P6 STG.E desc[UR14][R6.64], R121 ;  /* 0x0000007906006986 */ /* 0x000fe2000c10190e */
[----:B------:R-:W-:-:S05]  /*99a0*/  IADD3 R124, P6, R23, R2, RZ ;  /* 0x00000002177c7210 */ /* 0x000fca0007fde0ff */
[----:B------:R-:W-:Y:S01]  /*99b0*/  IMAD.X R125, R21, 0x1, R3, P6 ;  /* 0x00000001157d7824 */ /* 0x000fe200030e0603 */
[----:B------:R-:W-:-:S04]  /*99c0*/  ISETP.GT.AND P6, PT, R10, 0x1, PT ;  /* 0x000000010a00780c */ /* 0x000fc80003fc4270 */
[----:B------:R-:W-:-:S13]  /*99d0*/  ISETP.GT.AND P6, PT, R0, 0x40, P6 ;  /* 0x000000400000780c */ /* 0x000fda00037c4270 */
[----:B------:R0:W-:Y:S01]  /*99e0*/  @P6 STG.E desc[UR14][R14.64], R89 ;  /* 0x000000590e006986 */ /* 0x0001e2000c10190e */
[----:B------:R-:W-:-:S05]  /*99f0*/  IADD3 R16, P6, R9, R4, RZ ;  /* 0x0000000409107210 */ /* 0x000fca0007fde0ff */
[----:B------:R-:W-:Y:S01]  /*9a00*/  IMAD.X R17, R21, 0x1, R5, P6 ;  /* 0x0000000115117824 */ /* 0x000fe200030e0605 */
[----:B------:R-:W-:-:S04]  /*9a10*/  ISETP.GT.AND P6, PT, R10, RZ, PT ;  /* 0x000000ff0a00720c */ /* 0x000fc80003fc4270 */
[----:B------:R-:W-:Y:S02]  /*9a20*/  ISETP.GT.AND P6, PT, R0, 0x48, P6 ;  /* 0x000000480000780c */ /* 0x000fe400037c4270 */
[C---:B0-----:R-:W-:Y:S02]  /*9a30*/  LOP3.LUT R15, R9.reuse, 0x40, RZ, 0xfc, !PT ;  /* 0x00000040090f7812 */ /* 0x041fe400078efcff */
[----:B------:R-:W-:-:S09]  /*9a40*/  LOP3.LUT R89, R9, 0x44, RZ, 0xfc, !PT ;  /* 0x0000004409597812 */ /* 0x000fd200078efcff */
        /* <DEDUP_REMOVED lines=8> */
[----:B------:R-:W-:-:S04]  /*9ad0*/  ISETP.GT.AND P6, PT, R10, 0x8, PT ;  /* 0x000000080a00780c */ /* 0x000fc80003fc4270 */
[----:B------:R-:W-:Y:S01]  /*9ae0*/  ISETP.GT.AND P6, PT, R0, 0x40, P6 ;  /* 0x000000400000780c */ /* 0x000fe200037c4270 */
[----:B0-----:R-:W-:-:S05]  /*9af0*/  FMUL R91, R93, R11 ;  /* 0x0000000b5d5b7220 */ /* 0x001fca0000400000 */
[----:B------:R-:W-:-:S07]  /*9b00*/  F2FP.TF32.F32.PACK_B R91, R91 ;  /* 0x0000005bff5b723e */ /* 0x000fce00024050ff */
        /* <DEDUP_REMOVED lines=11> */
[----:B------:R-:W-:Y:S02]  /*9bc0*/  ISETP.GT.AND P6, PT, R0, 0x48, P6 ;  /* 0x000000480000780c */ /* 0x000fe400037c4270 */
[----:B0-----:R-:W-:-:S11]  /*9bd0*/  LOP3.LUT R91, R9, 0x60, RZ, 0xfc, !PT ;  /* 0x00000060095b7812 */ /* 0x001fd600078efcff */
[----:B------:R0:W-:Y:S01]  /*9be0*/  @P6 STG.E desc[UR14][R92.64], R133 ;  /* 0x000000855c006986 */ /* 0x0001e2000c10190e */
[----:B------:R-:W-:-:S05]  /*9bf0*/  IADD3 R120, P6, R23, R4, RZ ;  /* 0x0000000417787210 */ /* 0x000fca0007fde0ff */
[----:B------:R-:W-:Y:S01]  /*9c00*/  IMAD.X R121, R21, 0x1, R5, P6 ;  /* 0x0000000115797824 */ /* 0x000fe200030e0605 */
[----:B------:R-:W-:-:S04]  /*9c10*/  ISETP.GT.AND P6, PT, R10, 0x9, PT ;  /* 0x000000090a00780c */ /* 0x000fc80003fc4270 */
[----:B------:R-:W-:Y:S01]  /*9c20*/  ISETP.GT.AND P6, PT, R0, 0x48, P6 ;  /* 0x000000480000780c */ /* 0x000fe200037c4270 */
[----:B0-----:R-:W-:Y:S01]  /*9c30*/  FMUL R133, R98, R11 ;  /* 0x0000000b62857220 */ /* 0x001fe20000400000 */
[----:B------:R-:W-:-:S04]  /*9c40*/  LOP3.LUT R93, R9, 0x64, RZ, 0xfc, !PT ;  /* 0x00000064095d7812 */ /* 0x000fc800078efcff */
        /* <DEDUP_REMOVED lines=88> */
[----:B------:R-:W-:Y:S01]  /*a1d0*/  ISETP.GT.AND P6, PT, R0, 0x40, P5 ;  /* 0x000000400000780c */ /* 0x000fe20002fc4270 */
[----:B0-----:R-:W-:-:S05]  /*a1e0*/  FMUL R107, R109, R11 ;  /* 0x0000000b6d6b7220 */ /* 0x001fca0000400000 */
        /* <DEDUP_REMOVED lines=10> */
[----:B------:R-:W-:Y:S02]  /*a290*/  ISETP.GT.AND P6, PT, R0, 0x48, P5 ;  /* 0x000000480000780c */ /* 0x000fe40002fc4270 */
[----:B0-----:R-:W-:-:S11]  /*a2a0*/  LOP3.LUT R107, R9, 0xe0, RZ, 0xfc, !PT ;  /* 0x000000e0096b7812 */ /* 0x001fd600078efcff */
        /* <DEDUP_REMOVED lines=17> */
[----:B------:R-:W-:Y:S01]  /*a3c0*/  @P6 STG.E desc[UR14][R128.64], R113 ;  /* 0x0000007180006986 */ /* 0x000fe2000c10190e */
[----:B------:R-:W-:-:S05]  /*a3d0*/  IADD3 R2, P6, R103, R4, RZ ;  /* 0x0000000467027210 */ /* 0x000fca0007fde0ff */
[----:B------:R-:W-:Y:S01]  /*a3e0*/  IMAD.X R3, R21, 0x1, R5, P6 ;  /* 0x0000000115037824 */ /* 0x000fe200030e0605 */
[----:B------:R-:W-:-:S13]  /*a3f0*/  ISETP.GT.AND P6, PT, R0, 0x48, P3 ;  /* 0x000000480000780c */ /* 0x000fda0001fc4270 */
        /* <DEDUP_REMOVED lines=29> */
[----:B------:R-:W-:-:S04]  /*a5d0*/  ISETP.GT.AND P6, PT, R10, RZ, PT ;  /* 0x000000ff0a00720c */ /* 0x000fc80003fc4270 */
[----:B------:R-:W-:Y:S01]  /*a5e0*/  ISETP.GT.AND P6, PT, R0, 0x80, P6 ;  /* 0x000000800000780c */ /* 0x000fe200037c4270 */
[----:B0-----:R-:W-:-:S05]  /*a5f0*/  FMUL R119, R58, R11 ;  /* 0x0000000b3a777220 */ /* 0x001fca0000400000 */
[----:B------:R-:W-:-:S07]  /*a600*/  F2FP.TF32.F32.PACK_B R119, R119 ;  /* 0x00000077ff77723e */ /* 0x000fce00024050ff */
        /* <DEDUP_REMOVED lines=55> */
[-C--:B0-----:R-:W-:Y:S01]  /*a980*/  FMUL R111, R67, R11.reuse ;  /* 0x0000000b436f7220 */ /* 0x081fe20000400000 */
[----:B------:R-:W-:-:S04]  /*a990*/  FMUL R113, R68, R11 ;  /* 0x0000000b44717220 */ /* 0x000fc80000400000 */
[----:B------:R-:W-:Y:S02]  /*a9a0*/  F2FP.TF32.F32.PACK_B R111, R111 ;  /* 0x0000006fff6f723e */ /* 0x000fe400024050ff */
[----:B------:R-:W-:-:S05]  /*a9b0*/  F2FP.TF32.F32.PACK_B R113, R113 ;  /* 0x00000071ff71723e */ /* 0x000fca00024050ff */
[----:B------:R0:W-:Y:S01]  /*a9c0*/  @P6 STG.E desc[UR14][R116.64], R65 ;  /* 0x0000004174006986 */ /* 0x0001e2000c10190e */
[----:B------:R-:W-:-:S05]  /*a9d0*/  IADD3 R56, P6, R15, R16, RZ ;  /* 0x000000100f387210 */ /* 0x000fca0007fde0ff */
[----:B------:R-:W-:Y:S01]  /*a9e0*/  IMAD.X R57, R17, 0x1, R21, P6 ;  /* 0x0000000111397824 */ /* 0x000fe200030e0615 */
[----:B------:R-:W-:-:S04]  /*a9f0*/  ISETP.GT.AND P6, PT, R10, 0x10, PT ;  /* 0x000000100a00780c */ /* 0x000fc80003fc4270 */
        /* <DEDUP_REMOVED lines=8> */
[----:B0-----:R-:W-:Y:S01]  /*aa80*/  IMAD.X R65, R7, 0x1, R21, P6 ;  /* 0x0000000107417824 */ /* 0x001fe200030e0615 */
[----:B------:R-:W-:-:S04]  /*aa90*/  ISETP.GT.AND P6, PT, R10, 0x18, PT ;  /* 0x000000180a00780c */ /* 0x000fc80003fc4270 */
[----:B------:R-:W-:Y:S01]  /*aaa0*/  ISETP.GT.AND P6, PT, R0, 0x80, P6 ;  /* 0x000000800000780c */ /* 0x000fe200037c4270 */
[----:B-1----:R-:W-:-:S05]  /*aab0*/  FMUL R111, R70, R11 ;  /* 0x0000000b466f7220 */ /* 0x002fca0000400000 */
        /* <DEDUP_REMOVED lines=89> */
[----:B0-----:R-:W-:-:S05]  /*b050*/  IADD3 R6, P6, R109, R16, RZ ;  /* 0x000000106d067210 */ /* 0x001fca0007fde0ff */
[----:B------:R-:W-:Y:S01]  /*b060*/  IMAD.X R7, R17, 0x1, R21, P6 ;  /* 0x0000000111077824 */ /* 0x000fe200030e0615 */
[----:B------:R-:W-:Y:S01]  /*b070*/  ISETP.GT.AND P6, PT, R0, 0x80, P1 ;  /* 0x000000800000780c */ /* 0x000fe20000fc4270 */
[----:B-1----:R-:W-:-:S05]  /*b080*/  FMUL R65, R26, R11 ;  /* 0x0000000b1a417220 */ /* 0x002fca0000400000 */
        /* <DEDUP_REMOVED lines=11> */
[----:B------:R1:W-:Y:S01]  /*b140*/  @P6 STG.E desc[UR14][R6.64], R87 ;  /* 0x0000005706006986 */ /* 0x0003e2000c10190e */
[----:B------:R-:W-:-:S05]  /*b150*/  IADD3 R60, P6, R2, R19, RZ ;  /* 0x00000013023c7210 */ /* 0x000fca0007fde0ff */
[----:B------:R-:W-:Y:S01]  /*b160*/  IMAD.X R61, R3, 0x1, R21, P6 ;  /* 0x00000001033d7824 */ /* 0x000fe200030e0615 */
[----:B------:R-:W-:-:S04]  /*b170*/  ISETP.GT.AND P6, PT, R10, RZ, PT ;  /* 0x000000ff0a00720c */ /* 0x000fc80003fc4270 */
[----:B------:R-:W-:-:S13]  /*b180*/  ISETP.GT.AND P6, PT, R0, 0xc0, P6 ;  /* 0x000000c00000780c */ /* 0x000fda00037c4270 */
[----:B------:R-:W-:Y:S01]  /*b190*/  @P6 STG.E desc[UR14][R16.64], R63 ;  /* 0x0000003f10006986 */ /* 0x000fe2000c10190e */
[----:B0-----:R-:W-:-:S05]  /*b1a0*/  IADD3 R58, P6, R2, R23, RZ ;  /* 0x00000017023a7210 */ /* 0x001fca0007fde0ff */
[----:B------:R-:W-:Y:S01]  /*b1b0*/  IMAD.X R59, R3, 0x1, R21, P6 ;  /* 0x00000001033b7824 */ /* 0x000fe200030e0615 */
[----:B------:R-:W-:-:S04]  /*b1c0*/  ISETP.GT.AND P6, PT, R10, 0x1, PT ;  /* 0x000000010a00780c */ /* 0x000fc80003fc4270 */
[----:B------:R-:W-:-:S13]  /*b1d0*/  ISETP.GT.AND P6, PT, R0, 0xc0, P6 ;  /* 0x000000c00000780c */ /* 0x000fda00037c4270 */
[----:B------:R0:W-:Y:S01]  /*b1e0*/  @P6 STG.E desc[UR14][R56.64], R25 ;  /* 0x0000001938006986 */ /* 0x0001e2000c10190e */
[----:B-1----:R-:W-:-:S05]  /*b1f0*/  IADD3 R6, P6, R4, R9, RZ ;  /* 0x0000000904067210 */ /* 0x002fca0007fde0ff */
        /* <DEDUP_REMOVED lines=49> */
[----:B------:R-:W-:Y:S01]  /*b510*/  IADD3 R6, P6, R4, R15, RZ ;  /* 0x0000000f04067210 */ /* 0x000fe20007fde0ff */
[----:B------:R-:W-:-:S04]  /*b520*/  FMUL R15, R34, R11 ;  /* 0x0000000b220f7220 */ /* 0x000fc80000400000 */
[----:B------:R-:W-:Y:S01]  /*b530*/  IMAD.X R7, R5, 0x1, R21, P6 ;  /* 0x0000000105077824 */ /* 0x000fe200030e0615 */
[----:B------:R-:W-:Y:S02]  /*b540*/  ISETP.GT.AND P6, PT, R10, 0x10, PT ;  /* 0x000000100a00780c */ /* 0x000fe40003fc4270 */
[----:B------:R-:W-:Y:S02]  /*b550*/  F2FP.TF32.F32.PACK_B R15, R15 ;  /* 0x0000000fff0f723e */ /* 0x000fe400024050ff */
[----:B------:R-:W-:Y:S01]  /*b560*/  ISETP.GT.AND P6, PT, R0, 0xc8, P6 ;  /* 0x000000c80000780c */ /* 0x000fe200037c4270 */
[----:B0-----:R-:W-:-:S05]  /*b570*/  FMUL R17, R36, R11 ;  /* 0x0000000b24117220 */ /* 0x001fca0000400000 */
[----:B------:R-:W-:-:S07]  /*b580*/  F2FP.TF32.F32.PACK_B R17, R17 ;  /* 0x00000011ff11723e */ /* 0x000fce00024050ff */
        /* <DEDUP_REMOVED lines=44> */
[----:B------:R-:W-:-:S04]  /*b850*/  ISETP.GT.AND P6, PT, R10, 0x20, PT ;  /* 0x000000200a00780c */ /* 0x000fc80003fc4270 */
[----:B------:R-:W-:Y:S01]  /*b860*/  ISETP.GT.AND P6, PT, R0, 0xc8, P6 ;  /* 0x000000c80000780c */ /* 0x000fe200037c4270 */
[----:B0-----:R-:W-:-:S05]  /*b870*/  FMUL R15, R44, R11 ;  /* 0x0000000b2c0f7220 */ /* 0x001fca0000400000 */
[----:B------:R-:W-:-:S07]  /*b880*/  F2FP.TF32.F32.PACK_B R15, R15 ;  /* 0x0000000fff0f723e */ /* 0x000fce00024050ff */
[----:B------:R0:W-:Y:S01]  /*b890*/  @P6 STG.E desc[UR14][R16.64], R23 ;  /* 0x0000001710006986 */ /* 0x0001e2000c10190e */
[----:B------:R-:W-:-:S04]  /*b8a0*/  ISETP.GT.AND P6, PT, R10, 0x21, PT ;  /* 0x000000210a00780c */ /* 0x000fc80003fc4270 */
[----:B------:R-:W-:Y:S01]  /*b8b0*/  ISETP.GT.AND P6, PT, R0, 0xc8, P6 ;  /* 0x000000c80000780c */ /* 0x000fe200037c4270 */
[-C--:B0-----:R-:W-:Y:S01]  /*b8c0*/  FMUL R17, R46, R11.reuse ;  /* 0x0000000b2e117220 */ /* 0x081fe20000400000 */
[----:B------:R-:W-:-:S04]  /*b8d0*/  FMUL R23, R50, R11 ;  /* 0x0000000b32177220 */ /* 0x000fc80000400000 */
[----:B------:R-:W-:-:S07]  /*b8e0*/  F2FP.TF32.F32.PACK_B R17, R17 ;  /* 0x00000011ff11723e */ /* 0x000fce00024050ff */
[----:B------:R0:W-:Y:S01]  /*b8f0*/  @P6 STG.E desc[UR14][R6.64], R43 ;  /* 0x0000002b06006986 */ /* 0x0001e2000c10190e */
[----:B------:R-:W-:Y:S02]  /*b900*/  IADD3 R8, P6, R2, R99, RZ ;  /* 0x0000006302087210 */ /* 0x000fe40007fde0ff */
[----:B------:R-:W-:-:S03]  /*b910*/  F2FP.TF32.F32.PACK_B R23, R23 ;  /* 0x00000017ff17723e */ /* 0x000fc600024050ff */
[----:B------:R-:W-:Y:S01]  /*b920*/  IMAD.X R9, R3, 0x1, R21, P6 ;  /* 0x0000000103097824 */ /* 0x000fe200030e0615 */
[C---:B------:R-:W-:Y:S02]  /*b930*/  ISETP.GT.AND P6, PT, R0.reuse, 0xc0, P5 ;  /* 0x000000c00000780c */ /* 0x040fe40002fc4270 */
[----:B------:R-:W-:-:S11]  /*b940*/  ISETP.GT.AND P5, PT, R0, 0xc8, P5 ;  /* 0x000000c80000780c */ /* 0x000fd60002fa4270 */
[----:B------:R1:W-:Y:S01]  /*b950*/  @P6 STG.E desc[UR14][R8.64], R15 ;  /* 0x0000000f08006986 */ /* 0x0003e2000c10190e */
[----:B------:R-:W-:-:S05]  /*b960*/  IADD3 R12, P6, R2, R101, RZ ;  /* 0x00000065020c7210 */ /* 0x000fca0007fde0ff */
[----:B------:R-:W-:Y:S01]  /*b970*/  IMAD.X R13, R3, 0x1, R21, P6 ;  /* 0x00000001030d7824 */ /* 0x000fe200030e0615 */
[C---:B------:R-:W-:Y:S02]  /*b980*/  ISETP.GT.AND P6, PT, R0.reuse, 0xc0, P4 ;  /* 0x000000c00000780c */ /* 0x040fe400027c4270 */
[----:B------:R-:W-:-:S11]  /*b990*/  ISETP.GT.AND P4, PT, R0, 0xc8, P4 ;  /* 0x000000c80000780c */ /* 0x000fd60002784270 */
[----:B------:R2:W-:Y:S01]  /*b9a0*/  @P6 STG.E desc[UR14][R12.64], R45 ;  /* 0x0000002d0c006986 */ /* 0x0005e2000c10190e */
[----:B0-----:R-:W-:-:S05]  /*b9b0*/  IADD3 R6, P6, R4, R99, RZ ;  /* 0x0000006304067210 */ /* 0x001fca0007fde0ff */
[----:B------:R-:W-:Y:S01]  /*b9c0*/  IMAD.X R7, R5, 0x1, R21, P6 ;  /* 0x0000000105077824 */ /* 0x000fe200030e0615 */
[----:B-1----:R-:W-:-:S04]  /*b9d0*/  IADD3 R8, P6, R4, R101, RZ ;  /* 0x0000006504087210 */ /* 0x002fc80007fde0ff */
[----:B------:R0:W-:Y:S01]  /*b9e0*/  @P5 STG.E desc[UR14][R6.64], R17 ;  /* 0x0000001106005986 */ /* 0x0001e2000c10190e */
[--C-:B------:R-:W-:Y:S01]  /*b9f0*/  IMAD.X R9, R5, 0x1, R21.reuse, P6 ;  /* 0x0000000105097824 */ /* 0x100fe200030e0615 */
[----:B--2---:R-:W-:Y:S02]  /*ba00*/  IADD3 R12, P6, R2, R103, RZ ;  /* 0x00000067020c7210 */ /* 0x004fe40007fde0ff */
[C---:B------:R-:W-:Y:S02]  /*ba10*/  ISETP.GT.AND P5, PT, R0.reuse, 0xc0, P3 ;  /* 0x000000c00000780c */ /* 0x040fe40001fa4270 */
[----:B------:R1:W-:Y:S01]  /*ba20*/  @P4 STG.E desc[UR14][R8.64], R47 ;  /* 0x0000002f08004986 */ /* 0x0003e2000c10190e */
[C---:B------:R-:W-:Y:S01]  /*ba30*/  ISETP.GT.AND P4, PT, R0.reuse, 0xc0, P0 ;  /* 0x000000c00000780c */ /* 0x040fe20000784270 */
[----:B------:R-:W-:Y:S01]  /*ba40*/  IMAD.X R13, R3, 0x1, R21, P6 ;  /* 0x00000001030d7824 */ /* 0x000fe200030e0615 */
[C---:B------:R-:W-:Y:S02]  /*ba50*/  ISETP.GT.AND P3, PT, R0.reuse, 0xc8, P3 ;  /* 0x000000c80000780c */ /* 0x040fe40001f64270 */
[----:B------:R-:W-:-:S02]  /*ba60*/  ISETP.GT.AND P0, PT, R0, 0xc8, P0 ;  /* 0x000000c80000780c */ /* 0x000fc40000704270 */
[----:B0-----:R-:W-:-:S04]  /*ba70*/  IADD3 R6, P6, R2, R105, RZ ;  /* 0x0000006902067210 */ /* 0x001fc80007fde0ff */
[----:B------:R0:W-:Y:S01]  /*ba80*/  @P5 STG.E desc[UR14][R12.64], R19 ;  /* 0x000000130c005986 */ /* 0x0001e2000c10190e */
[--C-:B------:R-:W-:Y:S01]  /*ba90*/  IMAD.X R7, R3, 0x1, R21.reuse, P6 ;  /* 0x0000000103077824 */ /* 0x100fe200030e0615 */
[----:B------:R-:W-:Y:S02]  /*baa0*/  IADD3 R10, P6, R4, R105, RZ ;  /* 0x00000069040a7210 */ /* 0x000fe40007fde0ff */
[----:B------:R-:W-:Y:S02]  /*bab0*/  IADD3 R14, P5, R2, R107, RZ ;  /* 0x0000006b020e7210 */ /* 0x000fe40007fbe0ff */
[----:B------:R0:W-:Y:S01]  /*bac0*/  @P4 STG.E desc[UR14][R6.64], R49 ;  /* 0x0000003106004986 */ /* 0x0001e2000c10190e */
[C---:B-1----:R-:W-:Y:S01]  /*bad0*/  IADD3 R8, P4, R4.reuse, R103, RZ ;  /* 0x0000006704087210 */ /* 0x042fe20007f9e0ff */
[--C-:B------:R-:W-:Y:S01]  /*bae0*/  IMAD.X R11, R5, 0x1, R21.reuse, P6 ;  /* 0x00000001050b7824 */ /* 0x100fe200030e0615 */
[C---:B------:R-:W-:Y:S01]  /*baf0*/  IADD3 R16, P6, R4.reuse, R107, RZ ;  /* 0x0000006b04107210 */ /* 0x040fe20007fde0ff */
[--C-:B------:R-:W-:Y:S01]  /*bb00*/  IMAD.X R15, R3, 0x1, R21.reuse, P5 ;  /* 0x00000001030f7824 */ /* 0x100fe200028e0615 */
[-C--:B------:R-:W-:Y:S01]  /*bb10*/  IADD3 R4, P5, R4, R109.reuse, RZ ;  /* 0x0000006d04047210 */ /* 0x080fe20007fbe0ff */
[C-C-:B------:R-:W-:Y:S01]  /*bb20*/  IMAD.X R9, R5.reuse, 0x1, R21.reuse, P4 ;  /* 0x0000000105097824 */ /* 0x140fe200020e0615 */
[----:B------:R-:W-:Y:S01]  /*bb30*/  IADD3 R2, P4, R2, R109, RZ ;  /* 0x0000006d02027210 */ /* 0x000fe20007f9e0ff */
[C-C-:B------:R-:W-:Y:S01]  /*bb40*/  IMAD.X R17, R5.reuse, 0x1, R21.reuse, P6 ;  /* 0x0000000105117824 */ /* 0x140fe200030e0615 */
[C---:B------:R-:W-:Y:S01]  /*bb50*/  ISETP.GT.AND P6, PT, R0.reuse, 0xc0, P1 ;  /* 0x000000c00000780c */ /* 0x040fe20000fc4270 */
[--C-:B------:R-:W-:Y:S01]  /*bb60*/  IMAD.X R5, R5, 0x1, R21.reuse, P5 ;  /* 0x0000000105057824 */ /* 0x100fe200028e0615 */
[C---:B------:R-:W-:Y:S01]  /*bb70*/  ISETP.GT.AND P1, PT, R0.reuse, 0xc8, P1 ;  /* 0x000000c80000780c */ /* 0x040fe20000f24270 */
[----:B------:R-:W-:Y:S01]  /*bb80*/  IMAD.X R3, R3, 0x1, R21, P4 ;  /* 0x0000000103037824 */ /* 0x000fe200020e0615 */
[C---:B------:R-:W-:Y:S01]  /*bb90*/  ISETP.GT.AND P4, PT, R0.reuse, 0xc0, P2 ;  /* 0x000000c00000780c */ /* 0x040fe20001784270 */
[----:B------:R0:W-:Y:S01]  /*bba0*/  @P3 STG.E desc[UR14][R8.64], R23 ;  /* 0x0000001708003986 */ /* 0x0001e2000c10190e */
[----:B------:R-:W-:-:S03]  /*bbb0*/  ISETP.GT.AND P2, PT, R0, 0xc8, P2 ;  /* 0x000000c80000780c */ /* 0x000fc60001744270 */
[----:B------:R0:W-:Y:S08]  /*bbc0*/  @P0 STG.E desc[UR14][R10.64], R51 ;  /* 0x000000330a000986 */ /* 0x0001f0000c10190e */
[----:B------:R0:W-:Y:S04]  /*bbd0*/  @P4 STG.E desc[UR14][R14.64], R25 ;  /* 0x000000190e004986 */ /* 0x0001e8000c10190e */
[----:B------:R0:W-:Y:S04]  /*bbe0*/  @P6 STG.E desc[UR14][R2.64], R53 ;  /* 0x0000003502006986 */ /* 0x0001e8000c10190e */
[----:B------:R0:W-:Y:S01]  /*bbf0*/  @P2 STG.E desc[UR14][R16.64], R27 ;  /* 0x0000001b10002986 */ /* 0x0001e2000c10190e */
[----:B------:R-:W-:Y:S05]  /*bc00*/  @!P1 EXIT ;  /* 0x000000000000994d */ /* 0x000fea0003800000 */
[----:B------:R-:W-:-:S05]  /*bc10*/  F2FP.TF32.F32.PACK_B R55, R55 ;  /* 0x00000037ff37723e */ /* 0x000fca00024050ff */
[----:B------:R-:W-:Y:S01]  /*bc20*/  STG.E desc[UR14][R4.64], R55 ;  /* 0x0000003704007986 */ /* 0x000fe2000c10190e */
[----:B------:R-:W-:Y:S05]  /*bc30*/  EXIT ;  /* 0x000000000000794d */ /* 0x000fea0003800000 */
.L_x_9:
[----:B------:R-:W-:-:S13]  /*bc40*/  ISETP.NE.AND P0, PT, R4, RZ, PT ;  /* 0x000000ff0400720c */ /* 0x000fda0003f05270 */
[----:B------:R-:W-:Y:S05]  /*bc50*/  @P0 EXIT ;  /* 0x000000000000094d */ /* 0x000fea0003800000 */
[----:B------:R-:W-:-:S13]  /*bc60*/  ELECT P0, URZ, PT ;  /* 0x00000000003f782f */ /* 0x000fda0003800000 */
[----:B------:R-:W-:Y:S05]  /*bc70*/  @!P0 BRA `(.L_x_242) ;  /* 0x0000000400c08947 */ /* 0x000fea0003800000 */
[----:B------:R-:W-:Y:S02]  /*bc80*/  ISETP.GE.AND P0, PT, R2, 0x1, PT ;  /* 0x000000010200780c */ /* 0x000fe40003f06270 */
[----:B------:R-:W-:-:S04]  /*bc90*/  SHF.R.S32.HI R5, RZ, 0x1f, R6 ;  /* 0x0000001fff057819 */ /* 0x000fc80000011406 */
[----:B------:R-:W-:-:S07]  /*bca0*/  LEA.HI R4, R5, R6, RZ, 0x7 ;  /* 0x0000000605047211 */ /* 0x000fce00078f38ff */
[----:B------:R-:W-:Y:S05]  /*bcb0*/  @!P0 BRA `(.L_x_242) ;  /* 0x0000000400b08947 */ /* 0x000fea0003800000 */
[----:B------:R-:W1:Y:S01]  /*bcc0*/  S2R R5, SR_CTAID.X ;  /* 0x0000000000057919 */ /* 0x000e620000002500 */
[----:B------:R-:W-:Y:S01]  /*bcd0*/  LOP3.LUT R7, R4, 0xffffff80, RZ, 0xc0, !PT ;  /* 0xffffff8004077812 */ /* 0x000fe200078ec0ff */
[----:B------:R-:W-:Y:S01]  /*bce0*/  ULDC UR4, c[0x0][0x384] ;  /* 0x0000e10000047ab9 */ /* 0x000fe20000000800 */
[----:B------:R-:W-:Y:S01]  /*bcf0*/  LOP3.LUT P0, RZ, R6, 0x1f, RZ, 0xc0, !PT ;  /* 0x0000001f06ff7812 */ /* 0x000fe2000780c0ff */
[----:B0----5:R-:W0:Y:S01]  /*bd00*/  S2R R11, SR_CTAID.Y ;  /* 0x00000000000b7919 */ /* 0x021e220000002600 */
[----:B------:R-:W-:Y:S01]  /*bd10*/  IMAD R4, R8, R9, RZ ;  /* 0x0000000908047224 */ /* 0x000fe200078e02ff */
[----:B------:R-:W-:Y:S01]  /*bd20*/  ULDC UR5, c[0x0][0x388] ;  /* 0x0000e20000057ab9 */ /* 0x000fe20000000800 */
[----:B------:R-:W-:Y:S01]  /*bd30*/  IMAD.IADD R7, R6, 0x1, -R7 ;  /* 0x0000000106077824 */ /* 0x000fe200078e0a07 */
[----:B------:R-:W-:Y:S01]  /*bd40*/  LOP3.LUT R20, R0, 0x2, RZ, 0xfc, !PT ;  /* 0x0000000200147812 */ /* 0x000fe200078efcff */
[----:B------:R-:W-:Y:S01]  /*bd50*/  IMAD.MOV.U32 R6, RZ, RZ, RZ ;  /* 0x000000ffff067224 */ /* 0x000fe200078e00ff */
[----:B------:R-:W-:Y:S01]  /*bd60*/  CS2R R8, SRZ ;  /* 0x0000000000087805 */ /* 0x000fe2000001ff00 */
[----:B------:R-:W-:Y:S01]  /*bd70*/  IMAD.MOV.U32 R10, RZ, RZ, RZ ;  /* 0x000000ffff0a7224 */ /* 0x000fe200078e00ff */
[----:B------:R-:W-:Y:S01]  /*bd80*/  ISETP.NE.AND P1, PT, R7, RZ, PT ;  /* 0x000000ff0700720c */ /* 0x000fe20003f25270 */
[----:B------:R-:W-:Y:S01]  /*bd90*/  IMAD R4, R3, R4, 0x1 ;  /* 0x0000000103047424 */ /* 0x000fe200078e0204 */
[----:B------:R-:W-:Y:S01]  /*bda0*/  ISETP.NE.OR P0, PT, R7, RZ, !P0 ;  /* 0x000000ff0700720c */ /* 0x000fe20004705670 */
[----:B------:R-:W-:-:S02]  /*bdb0*/  IMAD.MOV.U32 R7, RZ, RZ, 0x1 ;  /* 0x00000001ff077424 */ /* 0x000fc400078e00ff */
[----:B-1----:R-:W-:-:S04]  /*bdc0*/  IMAD.SHL.U32 R18, R5, 0x100, RZ ;  /* 0x0000010005127824 */ /* 0x002fc800078e00ff */
[----:B------:R-:W-:-:S04]  /*bdd0*/  IMAD.HI.U32 R5, R18, UR4, RZ ;  /* 0x0000000412057c27 */ /* 0x000fc8000f8e00ff */
[----:B0-----:R-:W-:Y:S01]  /*bde0*/  IMAD.SHL.U32 R19, R11, 0x40, RZ ;  /* 0x000000400b137824 */ /* 0x001fe200078e00ff */
[----:B------:R-:W-:-:S07]  /*bdf0*/  SHF.R.U32.HI R5, RZ, UR5, R5 ;  /* 0x00000005ff057c19 */ /* 0x000fce0008011605 */
.L_x_246:
[----:B------:R-:W0:Y:S01]  /*be00*/  S2R R12, SR_CgaCtaId ;  /* 0x00000000000c7919 */ /* 0x000e220000008800 */
[----:B------:R-:W-:-:S04]  /*be10*/  MOV R11, 0x400 ;  /* 0x00000400000b7802 */ /* 0x000fc80000000f00 */
[----:B0-----:R-:W-:Y:S02]  /*be20*/  LEA R21, R12, R11, 0x18 ;  /* 0x0000000b0c157211 */ /* 0x001fe400078ec0ff */
[----:B------:R-:W-:-:S03]  /*be30*/  SHF.L.U32 R11, R7, 0x1f, RZ ;  /* 0x0000001f070b7819 */ /* 0x000fc600000006ff */
[----:B------:R-:W-:-:S07]  /*be40*/  IMAD R12, R6, 0x8, R21 ;  /* 0x00000008060c7824 */ /* 0x000fce00078e0215 */
.L_x_243:
[----:B0-----:R0:W1:Y:S02]  /*be50*/  SYNCS.PHASECHK.TRANS64.TRYWAIT P2, [R12+URZ+0x32028], R11 ;  /* 0x0320280b0c0075a7 */ /* 0x001064000804017f */
[----:B-1----:R-:W-:Y:S05]  /*be60*/  @!P2 NANOSLEEP.SYNCS 0x989680 ;  /* 0x009896800000a95d */ /* 0x002fea0003900000 */
[----:B------:R-:W1:Y:S02]  /*be70*/  @!P2 SYNCS.PHASECHK.TRANS64 P2, [R12+URZ+0x32028], R11 ;  /* 0x0320280b0c00a5a7 */ /* 0x000e64000804007f */
[----:B-1----:R-:W-:Y:S05]  /*be80*/  @!P2 BRA `(.L_x_243) ;  /* 0xfffffffc00f0a947 */ /* 0x002fea000383ffff */
[----:B0-----:R-:W0:Y:S02]  /*be90*/  @!P1 LDC R11, c[0x0][0x500] ;  /* 0x00014000ff0b9b82 */ /* 0x001e240000000800 */
[----:B0-----:R0:W-:Y:S02]  /*bea0*/  @!P1 SYNCS.ARRIVE.TRANS64 RZ, [R12+URZ+0x32000], R11 ;  /* 0x0320000b0cff99a7 */ /* 0x0011e4000800003f */
[----:B0-----:R-:W-:-:S04]  /*beb0*/  PRMT R11, R20, 0x9910, RZ ;  /* 0x00009910140b7816 */ /* 0x001fc800000000ff */
[----:B------:R-:W-:-:S13]  /*bec0*/  ISETP.NE.AND P2, PT, R11, 0x2, PT ;  /* 0x000000020b00780c */ /* 0x000fda0003f45270 */
[----:B------:R-:W-:Y:S05]  /*bed0*/  @P2 BRA `(.L_x_244) ;  /* 0x0000000000042947 */ /* 0x000fea0003800000 */
[----:B------:R-:W-:Y:S01]  /*bee0*/  BPT.TRAP 0x1 ;  /* 0x000000040000795c */ /* 0x000fe20000300000 */
.L_x_244:
[----:B------:R-:W-:Y:S05]  /*bef0*/  @P0 BRA `(.L_x_245) ;  /* 0x0000000000040947 */ /* 0x000fea0003800000 */
[----:B------:R-:W-:Y:S01]  /*bf00*/  BPT.TRAP 0x1 ;  /* 0x000000040000795c */ /* 0x000fe20000300000 */
.L_x_245:
[----:B------:R-:W0:Y:S01]  /*bf10*/  LDC R13, c[0x0][0x380] ;  /* 0x0000e000ff0d7b82 */ /* 0x000e220000000800 */
[----:B------:R-:W-:Y:S01]  /*bf20*/  R2UR UR4, R5 ;  /* 0x00000000050472ca */ /* 0x000fe200000e0000 */
[----:B------:R-:W-:Y:S01]  /*bf30*/  ULDC UR20, c[0x0][0x38c] ;  /* 0x0000e30000147ab9 */ /* 0x000fe20000000800 */
[----:B------:R-:W-:Y:S01]  /*bf40*/  R2UR UR5, R18 ;  /* 0x00000000120572ca */ /* 0x000fe200000e0000 */
[----:B------:R-:W-:Y:S01]  /*bf50*/  UISETP.NE.AND UP0, UPT, UR20, 0x1, UPT ;  /* 0x000000011400788c */ /* 0x000fe2000bf05270 */
[----:B------:R-:W-:Y:S01]  /*bf60*/  R2UR UR17, R12 ;  /* 0x000000000c1172ca */ /* 0x000fe200000e0000 */
[C---:B------:R-:W-:Y:S01]  /*bf70*/  VIADD R12, R10.reuse, 0x1 ;  /* 0x000000010a0c7836 */ /* 0x040fe20000000000 */
[----:B------:R-:W-:Y:S01]  /*bf80*/  R2UR UR18, R10 ;  /* 0x000000000a1272ca */ /* 0x000fe200000e0000 */
[----:B---34-:R-:W1:Y:S01]  /*bf90*/  LDC.64 R14, c[0x0][0x3b8] ;  /* 0x0000ee00ff0e7b82 */ /* 0x018e620000000a00 */
[----:B------:R-:W-:Y:S01]  /*bfa0*/  R2UR UR9, R21 ;  /* 0x00000000150972ca */ /* 0x000fe200000e0000 */
[----:B------:R-:W-:Y:S01]  /*bfb0*/  VIADD R4, R4, 0xffffffff ;  /* 0xffffffff04047836 */ /* 0x000fe20000000000 */
[----:B------:R-:W-:Y:S01]  /*bfc0*/  R2UR UR16, R6 ;  /* 0x00000000061072ca */ /* 0x000fe200000e0000 */
[----:B------:R-:W-:Y:S01]  /*bfd0*/  ULDC.64 UR24, c[0x0][0x198] ;  /* 0x0000660000187ab9 */ /* 0x000fe20000000a00 */
[----:B------:R-:W-:Y:S01]  /*bfe0*/  R2UR UR12, R9 ;  /* 0x00000000090c72ca */ /* 0x000fe200000e0000 */
[----:B------:R-:W-:Y:S01]  /*bff0*/  ULDC.64 UR14, c[0x0][0x3b0] ;  /* 0x0000ec00000e7ab9 */ /* 0x000fe20000000a00 */
[----:B------:R-:W-:Y:S01]  /*c000*/  @UP0 ULDC.64 UR10, c[0x0][0x390] ;  /* 0x0000e400000a0ab9 */ /* 0x000fe20000000a00 */
[----:B------:R-:W1:Y:S01]  /*c010*/  LDC.64 R16, c[0x0][0x3d8] ;  /* 0x0000f600ff107b82 */ /* 0x000e620000000a00 */
[----:B------:R-:W-:Y:S01]  /*c020*/  R2UR UR13, R8 ;  /* 0x00000000080d72ca */ /* 0x000fe200000e0000 */
[----:B------:R-:W-:Y:S01]  /*c030*/  ULDC.64 UR22, c[0x0][0x3d0] ;  /* 0x0000f40000167ab9 */ /* 0x000fe20000000a00 */
[----:B------:R-:W-:Y:S01]  /*c040*/  ISETP.GT.AND P5, PT, R4, 0x1, PT ;  /* 0x000000010400780c */ /* 0x000fe20003fa4270 */
[----:B------:R-:W-:-:S02]  /*c050*/  USHF.L.U32 UR18, UR18, 0x5, URZ ;  /* 0x0000000512127899 */ /* 0x000fc4000800063f */
[----:B------:R-:W-:Y:S01]  /*c060*/  UIADD3 UR17, UR17, 0x32000, URZ ;  /* 0x0003200011117890 */ /* 0x000fe2000fffe03f */
[----:B0-----:R-:W-:Y:S01]  /*c070*/  ISETP.NE.AND P2, PT, R13, 0x1, PT ;  /* 0x000000010d00780c */ /* 0x001fe20003f45270 */
[----:B------:R-:W-:Y:S01]  /*c080*/  ULEA UR16, UR16, UR9, 0xf ;  /* 0x0000000910107291 */ /* 0x000fe2000f8e783f */
[----:B------:R-:W-:Y:S01]  /*c090*/  UMOV UR26, 0x0 ;  /* 0x00000000001a7882 */ /* 0x000fe20000000000 */
[----:B------:R-:W-:-:S03]  /*c0a0*/  UMOV UR27, 0x10000000 ;  /* 0x10000000001b7882 */ /* 0x000fc60000000000 */
[----:B------:R-:W-:-:S07]  /*c0b0*/  UMOV UR9, UR17 ;  /* 0x0000001100097c82 */ /* 0x000fce0008000000 */
[----:B------:R-:W-:Y:S01]  /*c0c0*/  @P2 IMAD.U32 R11, RZ, RZ, UR4 ;  /* 0x00000004ff0b2e24 */ /* 0x000fe2000f8e00ff */
[----:B------:R-:W-:Y:S01]  /*c0d0*/  UIADD3 UR4, UP1, UR24, 0xf0, URZ ;  /* 0x000000f018047890 */ /* 0x000fe2000ff3e03f */
[----:B-1----:R-:W-:Y:S01]  /*c0e0*/  IMAD R10, R8, R15, R17 ;  /* 0x0000000f080a7224 */ /* 0x002fe200078e0211 */
[----:B------:R-:W-:Y:S02]  /*c0f0*/  UIADD3 UR24, UP2, UR24, 0x1f0, URZ ;  /* 0x000001f018187890 */ /* 0x000fe4000ff5e03f */
[----:B------:R-:W-:Y:S01]  /*c100*/  @P2 R2UR UR5, R11 ;  /* 0x000000000b0522ca */ /* 0x000fe200000e0000 */
[----:B------:R-:W-:Y:S01]  /*c110*/  IMAD R11, R6, 0x2000, R21 ;  /* 0x00002000060b7824 */ /* 0x000fe200078e0215 */
[----:B------:R-:W-:Y:S01]  /*c120*/  ISETP.NE.AND P2, PT, R12, R3, PT ;  /* 0x000000030c00720c */ /* 0x000fe20003f45270 */
[----:B------:R-:W-:-:S03]  /*c130*/  VIADD R6, R6, 0x1 ;  /* 0x0000000106067836 */ /* 0x000fc60000000000 */
[----:B------:R-:W-:Y:S01]  /*c140*/  R2UR UR8, R11 ;  /* 0x000000000b0872ca */ /* 0x000fe200000e0000 */
[----:B------:R-:W-:Y:S01]  /*c150*/  IMAD R11, R9, R14, R16 ;  /* 0x0000000e090b7224 */ /* 0x000fe200078e0210 */
[C---:B------:R-:W-:Y:S01]  /*c160*/  ISETP.NE.AND P4, PT, R6.reuse, 0x5, PT ;  /* 0x000000050600780c */ /* 0x040fe20003f85270 */
[----:B------:R-:W0:Y:S03]  /*c170*/  LDC R14, c[0x0][0x3c8] ;  /* 0x0000f200ff0e7b82 */ /* 0x000e260000000800 */
[----:B------:R-:W-:Y:S01]  /*c180*/  PRMT R10, R11, 0x40, R10 ;  /* 0x000000400b0a7816 */ /* 0x000fe2000000000a */
[----:B------:R-:W-:Y:S01]  /*c190*/  UIADD3 UR6, -UR5, URZ, URZ ;  /* 0x0000003f05067290 */ /* 0x000fe2000fffe13f */
[----:B------:R-:W-:Y:S01]  /*c1a0*/  VIADD R11, R9, 0x1 ;  /* 0x00000001090b7836 */ /* 0x000fe20000000000 */
[----:B------:R-:W-:Y:S01]  /*c1b0*/  UMOV UR21, UR5 ;  /* 0x0000000500157c82 */ /* 0x000fe20008000000 */
[----:B------:R-:W-:Y:S01]  /*c1c0*/  @P2 IMAD.MOV R11, RZ, RZ, R9 ;  /* 0x000000ffff0b2224 */ /* 0x000fe200078e0209 */
[----:B------:R-:W-:-:S02]  /*c1d0*/  SEL R6, R6, RZ, P4 ;  /* 0x000000ff06067207 */ /* 0x000fc40002000000 */
[----:B------:R-:W-:Y:S01]  /*c1e0*/  IMAD R13, R13, UR6, R18 ;  /* 0x000000060d0d7c24 */ /* 0x000fe2000f8e0212 */
[----:B------:R-:W-:Y:S02]  /*c1f0*/  UIMAD.WIDE.U32 UR6, UR5, UR10, URZ ;  /* 0x0000000a050672a5 */ /* 0x000fe4000f8e003f */
[----:B------:R-:W-:Y:S02]  /*c200*/  UIADD3 UR8, UR8, 0x28000, URZ ;  /* 0x0002800008087890 */ /* 0x000fe4000fffe03f */
[----:B------:R-:W-:Y:S01]  /*c210*/  @UP0 USHF.R.U32.HI UR21, URZ, UR11, UR7 ;  /* 0x0000000b3f150299 */ /* 0x000fe20008011607 */
[----:B------:R-:W-:Y:S01]  /*c220*/  R2UR UR19, R13 ;  /* 0x000000000d1372ca */ /* 0x000fe200000e0000 */
[----:B------:R-:W-:Y:S01]  /*c230*/  UMOV UR10, UR18 ;  /* 0x00000012000a7c82 */ /* 0x000fe20008000000 */
[----:B------:R-:W-:Y:S01]  /*c240*/  R2UR UR7, R10 ;  /* 0x000000000a0772ca */ /* 0x000fe200000e0000 */
[----:B------:R-:W-:Y:S01]  /*c250*/  UIADD3 UR6, -UR21, URZ, URZ ;  /* 0x0000003f15067290 */ /* 0x000fe2000fffe13f */
[----:B------:R-:W-:Y:S01]  /*c260*/  R2UR UR11, R19 ;  /* 0x00000000130b72ca */ /* 0x000fe200000e0000 */
[----:B------:R-:W-:Y:S01]  /*c270*/  VIADD R13, R8, 0x1 ;  /* 0x00000001080d7836 */ /* 0x000fe20000000000 */
[----:B------:R-:W-:Y:S01]  /*c280*/  SEL R10, RZ, 0x1, P4 ;  /* 0x00000001ff0a7807 */ /* 0x000fe20002000000 */
[----:B------:R-:W-:Y:S01]  /*c290*/  UIMAD UR20, UR20, UR6, UR5 ;  /* 0x00000006141472a4 */ /* 0x000fe2000f8e0205 */
[----:B0-----:R-:W-:Y:S01]  /*c2a0*/  ISETP.NE.AND P3, PT, R11, R14, PT ;  /* 0x0000000e0b00720c */ /* 0x001fe20003f65270 */
[----:B------:R-:W-:Y:S01]  /*c2b0*/  UIADD3.X UR5, URZ, UR25, URZ, UP1, !UPT ;  /* 0x000000193f057290 */ /* 0x000fe20008ffe43f */
[----:B------:R-:W-:Y:S01]  /*c2c0*/  LOP3.LUT R7, R7, R10, RZ, 0x3c, !PT ;  /* 0x0000000a07077212 */ /* 0x000fe200078e3cff */
[----:B------:R-:W-:Y:S01]  /*c2d0*/  UIMAD UR20, UR20, UR15, UR23 ;  /* 0x0000000f141472a4 */ /* 0x000fe2000f8e0217 */
[----:B------:R-:W-:Y:S01]  /*c2e0*/  SEL R10, R12, RZ, P2 ;  /* 0x000000ff0c0a7207 */ /* 0x000fe20001000000 */
[----:B------:R-:W-:Y:S01]  /*c2f0*/  UIMAD UR19, UR19, UR14, UR22 ;  /* 0x0000000e131372a4 */ /* 0x000fe2000f8e0216 */
[----:B------:R-:W-:Y:S01]  /*c300*/  SEL R9, R11, RZ, P3 ;  /* 0x000000ff0b097207 */ /* 0x000fe20001800000 */
[----:B------:R-:W-:-:S02]  /*c310*/  UPRMT UR6, UR7, 0x5410, URZ ;  /* 0x0000541007067896 */ /* 0x000fc4000800003f */
[----:B------:R-:W-:-:S04]  /*c320*/  UIADD3.X UR25, URZ, UR25, URZ, UP2, !UPT ;  /* 0x000000193f197290 */ /* 0x000fc800097fe43f */
[----:B------:R-:W-:-:S03]  /*c330*/  @P3 IMAD.MOV R13, RZ, RZ, R8 ;  /* 0x000000ffff0d3224 */ /* 0x000fc600078e0208 */
[----:B------:R1:W-:Y:S01]  /*c340*/  UTMALDG.4D.IM2COL [UR16], [UR4], UR6 ;  /* 0x00000010040073b4 */ /* 0x0003e20008058006 */
[----:B------:R-:W-:Y:S01]  /*c350*/  IMAD.MOV.U32 R8, RZ, RZ, R13 ;  /* 0x000000ffff087224 */ /* 0x000fe200078e000d */
[----:B------:R1:W-:Y:S02]  /*c360*/  UTMALDG.4D [UR8], [UR24], desc[UR26] ;  /* 0x00001a08180075b4 */ /* 0x0003e40008019000 */
[----:B-1----:R-:W-:Y:S05]  /*c370*/  @P5 BRA `(.L_x_246) ;  /* 0xfffffff800a05947 */ /* 0x002fea000383ffff */
.L_x_242:
[----:B------:R-:W-:Y:S01]  /*c380*/  ISETP.GE.U32.AND P2, PT, R2, 0x5, PT ;  /* 0x000000050200780c */ /* 0x000fe20003f46070 */
[----:B------:R-:W-:Y:S05]  /*c390*/  WARPSYNC.ALL ;  /* 0x0000000000007948 */ /* 0x000fea0003800000 */
[----:B------:R-:W-:-:S07]  /*c3a0*/  ELECT P1, URZ, PT ;  /* 0x00000000003f782f */ /* 0x000fce0003820000 */
[----:B------:R-:W-:-:S05]  /*c3b0*/  @P2 IMAD.WIDE.U32 R4, R2, -0x33333333, RZ ;  /* 0xcccccccd02042825 */ /* 0x000fca00078e00ff */
[----:B------:R-:W-:-:S04]  /*c3c0*/  @P2 SHF.R.U32.HI R3, RZ, 0x2, R5 ;  /* 0x00000002ff032819 */ /* 0x000fc80000011605 */
[----:B------:R-:W-:-:S04]  /*c3d0*/  @P2 LOP3.LUT R3, R3, 0x1, RZ, 0xc0, !PT ;  /* 0x0000000103032812 */ /* 0x000fc800078ec0ff */
[----:B------:R-:W-:Y:S01]  /*c3e0*/  @P2 ISETP.NE.U32.AND P0, PT, R3, 0x1, PT ;  /* 0x000000010300280c */ /* 0x000fe20003f05070 */
[----:B------:R-:W-:-:S12]  /*c3f0*/  @!P1 EXIT ;  /* 0x000000000000994d */ /* 0x000fd80003800000 */
[----:B------:R-:W-:Y:S02]  /*c400*/  LOP3.LUT R0, R0, 0x2, RZ, 0xfc, !PT ;  /* 0x0000000200007812 */ /* 0x000fe400078efcff */
[----:B------:R-:W-:Y:S02]  /*c410*/  @P2 ISETP.NE.U32.AND.EX P0, PT, RZ, RZ, PT, P0 ;  /* 0x000000ffff00220c */ /* 0x000fe40003f05100 */
[----:B------:R-:W-:Y:S01]  /*c420*/  ISETP.NE.AND P1, PT, R0, 0x3, PT ;  /* 0x000000030000780c */ /* 0x000fe20003f25270 */
[----:B------:R-:W-:Y:S01]  /*c430*/  IMAD.MOV.U32 R0, RZ, RZ, 0x1 ;  /* 0x00000001ff007424 */ /* 0x000fe200078e00ff */
[----:B------:R-:W-:-:S11]  /*c440*/  @P2 SEL R0, RZ, 0x1, !P0 ;  /* 0x00000001ff002807 */ /* 0x000fd60004000000 */
[----:B------:R-:W-:Y:S05]  /*c450*/  @!P1 BRA `(.L_x_247) ;  /* 0x0000000000049947 */ /* 0x000fea0003800000 */
[----:B------:R-:W-:Y:S01]  /*c460*/  BPT.TRAP 0x1 ;  /* 0x000000040000795c */ /* 0x000fe20000300000 */
.L_x_247:
[----:B------:R-:W1:Y:S01]  /*c470*/  S2R R6, SR_CgaCtaId ;  /* 0x0000000000067919 */ /* 0x000e620000008800 */
[----:B------:R-:W-:Y:S01]  /*c480*/  IMAD.WIDE.U32 R4, R2, -0x33333333, RZ ;  /* 0xcccccccd02047825 */ /* 0x000fe200078e00ff */
[----:B------:R-:W-:-:S04]  /*c490*/  MOV R3, 0x400 ;  /* 0x0000040000037802 */ /* 0x000fc80000000f00 */
[----:B------:R-:W-:-:S05]  /*c4a0*/  SHF.R.U32.HI R5, RZ, 0x2, R5 ;  /* 0x00000002ff057819 */ /* 0x000fca0000011605 */
[----:B------:R-:W-:Y:S01]  /*c4b0*/  IMAD R2, R5, -0x5, R2 ;  /* 0xfffffffb05027824 */ /* 0x000fe200078e0202 */
[----:B------:R-:W-:Y:S02]  /*c4c0*/  SHF.L.U32 R5, R0, 0x1f, RZ ;  /* 0x0000001f00057819 */ /* 0x000fe400000006ff */
[----:B-1----:R-:W-:-:S05]  /*c4d0*/  LEA R3, R6, R3, 0x18 ;  /* 0x0000000306037211 */ /* 0x002fca00078ec0ff */
[----:B------:R-:W-:-:S04]  /*c4e0*/  VIADD R3, R3, 0x32028 ;  /* 0x0003202803037836 */ /* 0x000fc80000000000 */
[----:B------:R-:W-:-:S07]  /*c4f0*/  IMAD R4, R2, 0x8, R3 ;  /* 0x0000000802047824 */ /* 0x000fce00078e0203 */
.L_x_248:
[----:B-1----:R1:W2:Y:S02]  /*c500*/  SYNCS.PHASECHK.TRANS64.TRYWAIT P0, [R4+URZ], R5 ;  /* 0x00000005040075a7 */ /* 0x0022a4000800017f */
[----:B--2---:R-:W-:Y:S05]  /*c510*/  @!P0 NANOSLEEP.SYNCS 0x989680 ;  /* 0x009896800000895d */ /* 0x004fea0003900000 */
[----:B------:R-:W2:Y:S02]  /*c520*/  @!P0 SYNCS.PHASECHK.TRANS64 P0, [R4+URZ], R5 ;  /* 0x00000005040085a7 */ /* 0x000ea4000800007f */
[----:B--2---:R-:W-:Y:S05]  /*c530*/  @!P0 BRA `(.L_x_248) ;  /* 0xfffffffc00f08947 */ /* 0x004fea000383ffff */
[----:B------:R-:W-:-:S05]  /*c540*/  VIADD R2, R2, 0x1 ;  /* 0x0000000102027836 */ /* 0x000fca0000000000 */
[----:B------:R-:W-:-:S04]  /*c550*/  ISETP.NE.AND P0, PT, R2, 0x5, PT ;  /* 0x000000050200780c */ /* 0x000fc80003f05270 */
[----:B-1----:R-:W-:Y:S02]  /*c560*/  SEL R5, RZ, 0x1, P0 ;  /* 0x00000001ff057807 */ /* 0x002fe40000000000 */
[----:B------:R-:W-:Y:S02]  /*c570*/  SEL R2, R2, RZ, P0 ;  /* 0x000000ff02027207 */ /* 0x000fe40000000000 */
[----:B------:R-:W-:-:S03]  /*c580*/  LOP3.LUT R7, R0, R5, RZ, 0x3c, !PT ;  /* 0x0000000500077212 */ /* 0x000fc600078e3cff */
[----:B------:R-:W-:Y:S01]  /*c590*/  IMAD R0, R2, 0x8, R3 ;  /* 0x0000000802007824 */ /* 0x000fe200078e0203 */
[----:B------:R-:W-:-:S07]  /*c5a0*/  SHF.L.U32 R5, R7, 0x1f, RZ ;  /* 0x0000001f07057819 */ /* 0x000fce00000006ff */
.L_x_249:
        /* <DEDUP_REMOVED lines=11> */
.L_x_250:
        /* <DEDUP_REMOVED lines=11> */
.L_x_251:
        /* <DEDUP_REMOVED lines=11> */
.L_x_252:
[----:B-1----:R1:W2:Y:S02]  /*c7c0*/  SYNCS.PHASECHK.TRANS64.TRYWAIT P0, [R2+URZ], R3 ;  /* 0x00000003020075a7 */ /* 0x0022a4000800017f */
[----:B--2---:R-:W-:Y:S05]  /*c7d0*/  @!P0 NANOSLEEP.SYNCS 0x989680 ;  /* 0x009896800000895d */ /* 0x004fea0003900000 */
[----:B------:R-:W2:Y:S02]  /*c7e0*/  @!P0 SYNCS.PHASECHK.TRANS64 P0, [R2+URZ], R3 ;  /* 0x00000003020085a7 */ /* 0x000ea4000800007f */
[----:B--2---:R-:W-:Y:S05]  /*c7f0*/  @P0 EXIT ;  /* 0x000000000000094d */ /* 0x004fea0003800000 */
[----:B------:R-:W-:Y:S05]  /*c800*/  BRA `(.L_x_252) ;  /* 0xfffffffc00ec7947 */ /* 0x000fea000383ffff */
.L_x_253:
[----:B------:R-:W-:-:S00]  /*c810*/  BRA `(.L_x_253) ;  /* 0xfffffffc00fc7947 */ /* 0x000fc0000383ffff */
[----:B------:R-:W-:-:S00]  /*c820*/  NOP ;  /* 0x0000000000007918 */ /* 0x000fc00000000000 */
        /* <DEDUP_REMOVED lines=13> */
.L_x_254:


//--------------------- .nv.shared._ZN7cutlass13device_kernelINS_4conv6kernel13ConvUniversalINS1_16ConvProblemShapeILNS1_8OperatorE0ELi2EEENS1_10collective14CollectiveConvINS1_46MainloopSm90TmaGmmaWarpSpecializedImplicitGemmILS5_0ELi5ELi2EN4cute5tupleIJNSA_1CILi1EEESD_SD_EEENS1_36KernelImplicitTmaWarpSpecializedSm90ELi1EEENSB_IJNSC_ILi256EEENSC_ILi64EEENSB_IJNSC_ILi32EEEEEEEEENS_10tfloat32_tESM_NSA_8TiledMMAINSA_8MMA_AtomIJNSA_4SM904GMMA29MMA_64x64x8_F32TF32TF32_SS_TNILNSQ_7ScaleInE1ELSS_1EEEEEENSA_6LayoutISE_NSB_IJNSC_ILi0EEESW_SW_EEEEENSB_IJNSA_10UnderscoreESZ_SZ_EEEEENS7_6detail26Sm90ImplicitGemmTileTraitsINSA_20SM90_TMA_LOAD_IM2COLENSA_14ComposedLayoutINSA_7SwizzleILi3ELi4ELi3EEENSA_18smem_ptr_flag_bitsILi32EEENSV_INSB_IJNSB_IJNSC_ILi8EEESJ_EEENSB_IJSJ_SD_EEENSB_IJSD_NSC_ILi5EEEEEEEEENSB_IJNSB_IJSJ_SH_EEENSB_IJSD_SW_EEENSB_IJSW_NSC_ILi8192EEEEEEEEEEEEEvEENS13_INSA_13SM90_TMA_LOADENS15_IS17_S19_NSV_INSB_IJNSB_IJS1A_S1A_EEES1C_S1E_EEENSB_IJS1G_S1H_NSB_IJSW_NSC_ILi2048EEEEEEEEEEEEEvEEEENS_8epilogue10collective6detail29Sm90TmaWarpSpecializedAdapterINS1Z_15DefaultEpilogueISM_NSB_IJNSB_IJlllEEESD_SW_EEES24_NS1Y_6thread17LinearCombinationISM_Li1EffLNS25_9ScaleType4KindE0ELNS_15FloatRoundStyleE2ESM_EENS_4gemm15EpilogueDefaultEEEEEvvEEEEvNT_6ParamsE --------------------------
	.section	.nv.shared._ZN7cutlass13device_kernelINS_4conv6kernel13ConvUniversalINS1_16ConvProblemShapeILNS1_8OperatorE0ELi2EEENS1_10collective14CollectiveConvINS1_46MainloopSm90TmaGmmaWarpSpecializedImplicitGemmILS5_0ELi5ELi2EN4cute5tupleIJNSA_1CILi1EEESD_SD_EEENS1_36KernelImplicitTmaWarpSpecializedSm90ELi1EEENSB_IJNSC_ILi256EEENSC_ILi64EEENSB_IJNSC_ILi32EEEEEEEEENS_10tfloat32_tESM_NSA_8TiledMMAINSA_8MMA_AtomIJNSA_4SM904GMMA29MMA_64x64x8_F32TF32TF32_SS_TNILNSQ_7ScaleInE1ELSS_1EEEEEENSA_6LayoutISE_NSB_IJNSC_ILi0EEESW_SW_EEEEENSB_IJNSA_10UnderscoreESZ_SZ_EEEEENS7_6detail26Sm90ImplicitGemmTileTraitsINSA_20SM90_TMA_LOAD_IM2COLENSA_14ComposedLayoutINSA_7SwizzleILi3ELi4ELi3EEENSA_18smem_ptr_flag_bitsILi32EEENSV_INSB_IJNSB_IJNSC_ILi8EEESJ_EEENSB_IJSJ_SD_EEENSB_IJSD_NSC_ILi5EEEEEEEEENSB_IJNSB_IJSJ_SH_EEENSB_IJSD_SW_EEENSB_IJSW_NSC_ILi8192EEEEEEEEEEEEEvEENS13_INSA_13SM90_TMA_LOADENS15_IS17_S19_NSV_INSB_IJNSB_IJS1A_S1A_EEES1C_S1E_EEENSB_IJS1G_S1H_NSB_IJSW_NSC_ILi2048EEEEEEEEEEEEEvEEEENS_8epilogue10collective6detail29Sm90TmaWarpSpecializedAdapterINS1Z_15DefaultEpilogueISM_NSB_IJNSB_IJlllEEESD_SW_EEES24_NS1Y_6thread17LinearCombinationISM_Li1EffLNS25_9ScaleType4KindE0ELNS_15FloatRoundStyleE2ESM_EENS_4gemm15EpilogueDefaultEEEEEvvEEEEvNT_6ParamsE,"aw",@nobits
	.sectionflags	@""
	.align	16
	.zero		1024


//--------------------- .nv.shared.reserved.0     --------------------------
	.section	.nv.shared.reserved.0,"aw",@nobits
	.weak		__nv_reservedSMEM_offset_0_alias
	.size		__nv_reservedSMEM_offset_0_alias, 0, 0
	.other		__nv_reservedSMEM_offset_0_alias,@"STO_CUDA_RESERVED_SHARED STV_DEFAULT"
__nv_reservedSMEM_offset_0_alias:
	.zero		0


//--------------------- .nv.global                --------------------------
	.section	.nv.global,"aw",@nobits
.nv.global:
	.type		_ZN39_INTERNAL_3f46abc6_4_k_cu_8056557e_27404cute1_E,@object
	.size		_ZN39_INTERNAL_3f46abc6_4_k_cu_8056557e_27404cute1_E,(_ZN39_INTERNAL_3f46abc6_4_k_cu_8056557e_27404cuda3std3__45__cpo6cbeginE - _ZN39_INTERNAL_3f46abc6_4_k_cu_8056557e_27404cute1_E)
_ZN39_INTERNAL_3f46abc6_4_k_cu_8056557e_27404cute1_E:
	.zero		1
	.type		_ZN39_INTERNAL_3f46abc6_4_k_cu_8056557e_27404cuda3std3__45__cpo6cbeginE,@object
	.size		_ZN39_INTERNAL_3f46abc6_4_k_cu_8056557e_27404cuda3std3__45__cpo6cbeginE,(_ZN39_INTERNAL_3f46abc6_4_k_cu_8056557e_27404cuda3std3__48in_placeE - _ZN39_INTERNAL_3f46abc6_4_k_cu_8056557e_27404cuda3std3__45__cpo6cbeginE)
_ZN39_INTERNAL_3f46abc6_4_k_cu_8056557e_27404cuda3std3__45__cpo6cbeginE:
	.zero		1
	.type		_ZN39_INTERNAL_3f46abc6_4_k_cu_8056557e_27404cuda3std3__48in_placeE,@object
	.size		_ZN39_INTERNAL_3f46abc6_4_k_cu_8056557e_27404cuda3std3__48in_placeE,(_ZN39_INTERNAL_3f46abc6_4_k_cu_8056557e_27404cuda3std6ranges3__45__cpo9iter_moveE - _ZN39_INTERNAL_3f46abc6_4_k_cu_8056557e_27404cuda3std3__48in_placeE)
_ZN39_INTERNAL_3f46abc6_4_k_cu_8056557e_27404cuda3std3__48in_placeE:
	.zero		1
	.type		_ZN39_INTERNAL_3f46abc6_4_k_cu_8056557e_27404cuda3std6ranges3__45__cpo9iter_moveE,@object
	.size		_ZN39_INTERNAL_3f46abc6_4_k_cu_8056557e_27404cuda3std6ranges3__45__cpo9iter_moveE,(_ZN39_INTERNAL_3f46abc6_4_k_cu_8056557e_27404cuda3std3__45__cpo5beginE - _ZN39_INTERNAL_3f46abc6_4_k_cu_8056557e_27404cuda3std6ranges3__45__cpo9iter_moveE)
_ZN39_INTERNAL_3f46abc6_4_k_cu_8056557e_27404cuda3std6ranges3__45__cpo9iter_moveE:
	.zero		1
	.type		_ZN39_INTERNAL_3f46abc6_4_k_cu_8056557e_27404cuda3std3__45__cpo5beginE,@object
	.size		_ZN39_INTERNAL_3f46abc6_4_k_cu_8056557e_27404cuda3std3__45__cpo5beginE,(_ZN39_INTERNAL_3f46abc6_4_k_cu_8056557e_27404cuda3std3__441_GLOBAL__N__3f46abc6_4_k_cu_8056557e_27406ignoreE - _ZN39_INTERNAL_3f46abc6_4_k_cu_8056557e_27404cuda3std3__45__cpo5beginE)
_ZN39_INTERNAL_3f46abc6_4_k_cu_8056557e_27404cuda3std3__45__cpo5beginE:
	.zero		1
	.type		_ZN39_INTERNAL_3f46abc6_4_k_cu_8056557e_27404cuda3std3__441_GLOBAL__N__3f46abc6_4_k_cu_8056557e_27406ignoreE,@object
	.size		_ZN39_INTERNAL_3f46abc6_4_k_cu_8056557e_27404cuda3std3__441_GLOBAL__N__3f46abc6_4_k_cu_8056557e_27406ignoreE,(_ZN39_INTERNAL_3f46abc6_4_k_cu_8056557e_27404cute7productE - _ZN39_INTERNAL_3f46abc6_4_k_cu_8056557e_27404cuda3std3__441_GLOBAL__N__3f46abc6_4_k_cu_8056557e_27406ignoreE)
_ZN39_INTERNAL_3f46abc6_4_k_cu_8056557e_27404cuda3std3__441_GLOBAL__N__3f46abc6_4_k_cu_8056557e_27406ignoreE:
	.zero		1
	.type		_ZN39_INTERNAL_3f46abc6_4_k_cu_8056557e_27404cute7productE,@object
	.size		_ZN39_INTERNAL_3f46abc6_4_k_cu_8056557e_27404cute7productE,(_ZN39_INTERNAL_3f46abc6_4_k_cu_8056557e_27404cuda3std3__45__cpo3endE - _ZN39_INTERNAL_3f46abc6_4_k_cu_8056557e_27404cute7productE)
_ZN39_INTERNAL_3f46abc6_4_k_cu_8056557e_27404cute7productE:
	.zero		1
	.type		_ZN39_INTERNAL_3f46abc6_4_k_cu_8056557e_27404cuda3std3__45__cpo3endE,@object
	.size		_ZN39_INTERNAL_3f46abc6_4_k_cu_8056557e_27404cuda3std3__45__cpo3endE,(_ZN39_INTERNAL_3f46abc6_4_k_cu_8056557e_27404cuda3std3__419piecewise_constructE - _ZN39_INTERNAL_3f46abc6_4_k_cu_8056557e_27404cuda3std3__45__cpo3endE)
_ZN39_INTERNAL_3f46abc6_4_k_cu_8056557e_27404cuda3std3__45__cpo3endE:
	.zero		1
	.type		_ZN39_INTERNAL_3f46abc6_4_k_cu_8056557e_27404cuda3std3__419piecewise_constructE,@object
	.size		_ZN39_INTERNAL_3f46abc6_4_k_cu_8056557e_27404cuda3std3__419piecewise_constructE,(_ZN39_INTERNAL_3f46abc6_4_k_cu_8056557e_27404cuda3std3__45__cpo4cendE - _ZN39_INTERNAL_3f46abc6_4_k_cu_8056557e_27404cuda3std3__419piecewise_constructE)
_ZN39_INTERNAL_3f46abc6_4_k_cu_8056557e_27404cuda3std3__419piecewise_constructE:
	.zero		1
	.type		_ZN39_INTERNAL_3f46abc6_4_k_cu_8056557e_27404cuda3std3__45__cpo4cendE,@object
	.size		_ZN39_INTERNAL_3f46abc6_4_k_cu_8056557e_27404cuda3std3__45__cpo4cendE,(_ZN39_INTERNAL_3f46abc6_4_k_cu_8056557e_27404cuda3std6ranges3__45__cpo4swapE - _ZN39_INTERNAL_3f46abc6_4_k_cu_8056557e_27404cuda3std3__45__cpo4cendE)
_ZN39_INTERNAL_3f46abc6_4_k_cu_8056557e_27404cuda3std3__45__cpo4cendE:
	.zero		1
	.type		_ZN39_INTERNAL_3f46abc6_4_k_cu_8056557e_27404cuda3std6ranges3__45__cpo4swapE,@object
	.size		_ZN39_INTERNAL_3f46abc6_4_k_cu_8056557e_27404cuda3std6ranges3__45__cpo4swapE,(.L_7 - _ZN39_INTERNAL_3f46abc6_4_k_cu_8056557e_27404cuda3std6ranges3__45__cpo4swapE)
_ZN39_INTERNAL_3f46abc6_4_k_cu_8056557e_27404cuda3std6ranges3__45__cpo4swapE:
	.zero		1
.L_7:


//--------------------- .nv.constant0._ZN7cutlass13device_kernelINS_4conv6kernel13ConvUniversalINS1_16ConvProblemShapeILNS1_8OperatorE0ELi2EEENS1_10collective14CollectiveConvINS1_46MainloopSm90TmaGmmaWarpSpecializedImplicitGemmILS5_0ELi5ELi2EN4cute5tupleIJNSA_1CILi1EEESD_SD_EEENS1_36KernelImplicitTmaWarpSpecializedSm90ELi1EEENSB_IJNSC_ILi256EEENSC_ILi64EEENSB_IJNSC_ILi32EEEEEEEEENS_10tfloat32_tESM_NSA_8TiledMMAINSA_8MMA_AtomIJNSA_4SM904GMMA29MMA_64x64x8_F32TF32TF32_SS_TNILNSQ_7ScaleInE1ELSS_1EEEEEENSA_6LayoutISE_NSB_IJNSC_ILi0EEESW_SW_EEEEENSB_IJNSA_10UnderscoreESZ_SZ_EEEEENS7_6detail26Sm90ImplicitGemmTileTraitsINSA_20SM90_TMA_LOAD_IM2COLENSA_14ComposedLayoutINSA_7SwizzleILi3ELi4ELi3EEENSA_18smem_ptr_flag_bitsILi32EEENSV_INSB_IJNSB_IJNSC_ILi8EEESJ_EEENSB_IJSJ_SD_EEENSB_IJSD_NSC_ILi5EEEEEEEEENSB_IJNSB_IJSJ_SH_EEENSB_IJSD_SW_EEENSB_IJSW_NSC_ILi8192EEEEEEEEEEEEEvEENS13_INSA_13SM90_TMA_LOADENS15_IS17_S19_NSV_INSB_IJNSB_IJS1A_S1A_EEES1C_S1E_EEENSB_IJS1G_S1H_NSB_IJSW_NSC_ILi2048EEEEEEEEEEEEEvEEEENS_8epilogue10collective6detail29Sm90TmaWarpSpecializedAdapterINS1Z_15DefaultEpilogueISM_NSB_IJNSB_IJlllEEESD_SW_EEES24_NS1Y_6thread17LinearCombinationISM_Li1EffLNS25_9ScaleType4KindE0ELNS_15FloatRoundStyleE2ESM_EENS_4gemm15EpilogueDefaultEEEEEvvEEEEvNT_6ParamsE --------------------------
	.section	.nv.constant0._ZN7cutlass13device_kernelINS_4conv6kernel13ConvUniversalINS1_16ConvProblemShapeILNS1_8OperatorE0ELi2EEENS1_10collective14CollectiveConvINS1_46MainloopSm90TmaGmmaWarpSpecializedImplicitGemmILS5_0ELi5ELi2EN4cute5tupleIJNSA_1CILi1EEESD_SD_EEENS1_36KernelImplicitTmaWarpSpecializedSm90ELi1EEENSB_IJNSC_ILi256EEENSC_ILi64EEENSB_IJNSC_ILi32EEEEEEEEENS_10tfloat32_tESM_NSA_8TiledMMAINSA_8MMA_AtomIJNSA_4SM904GMMA29MMA_64x64x8_F32TF32TF32_SS_TNILNSQ_7ScaleInE1ELSS_1EEEEEENSA_6LayoutISE_NSB_IJNSC_ILi0EEESW_SW_EEEEENSB_IJNSA_10UnderscoreESZ_SZ_EEEEENS7_6detail26Sm90ImplicitGemmTileTraitsINSA_20SM90_TMA_LOAD_IM2COLENSA_14ComposedLayoutINSA_7SwizzleILi3ELi4ELi3EEENSA_18smem_ptr_flag_bitsILi32EEENSV_INSB_IJNSB_IJNSC_ILi8EEESJ_EEENSB_IJSJ_SD_EEENSB_IJSD_NSC_ILi5EEEEEEEEENSB_IJNSB_IJSJ_SH_EEENSB_IJSD_SW_EEENSB_IJSW_NSC_ILi8192EEEEEEEEEEEEEvEENS13_INSA_13SM90_TMA_LOADENS15_IS17_S19_NSV_INSB_IJNSB_IJS1A_S1A_EEES1C_S1E_EEENSB_IJS1G_S1H_NSB_IJSW_NSC_ILi2048EEEEEEEEEEEEEvEEEENS_8epilogue10collective6detail29Sm90TmaWarpSpecializedAdapterINS1Z_15DefaultEpilogueISM_NSB_IJNSB_IJlllEEESD_SW_EEES24_NS1Y_6thread17LinearCombinationISM_Li1EffLNS25_9ScaleType4KindE0ELNS_15FloatRoundStyleE2ESM_EENS_4gemm15EpilogueDefaultEEEEEvvEEEEvNT_6ParamsE,"a",@progbits
	.sectionflags	@""
	.align	4
.nv.constant0._ZN7cutlass13device_kernelINS_4conv6kernel13ConvUniversalINS1_16ConvProblemShapeILNS1_8OperatorE0ELi2EEENS1_10collective14CollectiveConvINS1_46MainloopSm90TmaGmmaWarpSpecializedImplicitGemmILS5_0ELi5ELi2EN4cute5tupleIJNSA_1CILi1EEESD_SD_EEENS1_36KernelImplicitTmaWarpSpecializedSm90ELi1EEENSB_IJNSC_ILi256EEENSC_ILi64EEENSB_IJNSC_ILi32EEEEEEEEENS_10tfloat32_tESM_NSA_8TiledMMAINSA_8MMA_AtomIJNSA_4SM904GMMA29MMA_64x64x8_F32TF32TF32_SS_TNILNSQ_7ScaleInE1ELSS_1EEEEEENSA_6LayoutISE_NSB_IJNSC_ILi0EEESW_SW_EEEEENSB_IJNSA_10UnderscoreESZ_SZ_EEEEENS7_6detail26Sm90ImplicitGemmTileTraitsINSA_20SM90_TMA_LOAD_IM2COLENSA_14ComposedLayoutINSA_7SwizzleILi3ELi4ELi3EEENSA_18smem_ptr_flag_bitsILi32EEENSV_INSB_IJNSB_IJNSC_ILi8EEESJ_EEENSB_IJSJ_SD_EEENSB_IJSD_NSC_ILi5EEEEEEEEENSB_IJNSB_IJSJ_SH_EEENSB_IJSD_SW_EEENSB_IJSW_NSC_ILi8192EEEEEEEEEEEEEvEENS13_INSA_13SM90_TMA_LOADENS15_IS17_S19_NSV_INSB_IJNSB_IJS1A_S1A_EEES1C_S1E_EEENSB_IJS1G_S1H_NSB_IJSW_NSC_ILi2048EEEEEEEEEEEEEvEEEENS_8epilogue10collective6detail29Sm90TmaWarpSpecializedAdapterINS1Z_15DefaultEpilogueISM_NSB_IJNSB_IJlllEEESD_SW_EEES24_NS1Y_6thread17LinearCombinationISM_Li1EffLNS25_9ScaleType4KindE0ELNS_15FloatRoundStyleE2ESM_EENS_4gemm15EpilogueDefaultEEEEEvvEEEEvNT_6ParamsE:
	.zero		1536


//--------------------- SYMBOLS --------------------------

	.type		.nv.reservedSmem.offset0,@object
	.size		.nv.reservedSmem.offset0,0x4
